# CuTe-DSL kernel — source=cudnn_frontend_dsl family=nsa_select
# config = {"dtype": "Float16", "head_dim": 256, "block_size": 16}


// ===== COMPILED SASS (sm_100a) =====

	.target	sm_100a

	.elftype	@"ET_EXEC"


//--------------------- .note.nv.tkinfo           --------------------------
	.section	.note.nv.tkinfo,"",@"SHT_NOTE"
	.sectionflags	@"SHF_NOTE_NV_TKINFO"
	.tkinfo
        /*0018*/ 	.word	0x00000081
        /*0030*/ 	.string	""
        /*0030*/ 	.string	"ptxas"
        /*0030*/ 	.string	"Cuda compilation tools, release 12.9, V12.9.83"
        /*0030*/ 	.string	"Build system must define TOOLS_VERSION_EXTENDED"
        /*0030*/ 	.string	"-O 3 -arch sm_100a "



//--------------------- .note.nv.cuver            --------------------------
	.section	.note.nv.cuver,"",@"SHT_NOTE"
	.sectionflags	@"SHF_NOTE_NV_CUVER"
        /*0018*/ 	.short	0x0001
        /*001a*/ 	.short	0x0064
        /*001c*/ 	.short	0x0001
        /*001e*/ 	.short	0x0000
        /*0020*/ 	.short	0x0001
        /*0022*/ 	.short	0x0000


//--------------------- .nv.info                  --------------------------
	.section	.nv.info,"",@"SHT_CUDA_INFO"
	.align	4


	//----- nvinfo : EIATTR_REGCOUNT
	.align		4
        /*0000*/ 	.byte	0x04, 0x2f
        /*0002*/ 	.short	(.L_1 - .L_0)
	.align		4
.L_0:
        /*0004*/ 	.word	index@(kernel_cutlass_kernel_cudnnnative_sparse_attentionselectionNSA_select_attn_fwd_hmmaHopperSelectAttentionFwd_object_at__CopyAtom_ThrID10_TVLayoutSrc112801_TVLayoutDst112801_Valuetypef16_te_0)
        /*0008*/ 	.word	0x000000f4


	//----- nvinfo : EIATTR_FRAME_SIZE
	.align		4
.L_1:
        /*000c*/ 	.byte	0x04, 0x11
        /*000e*/ 	.short	(.L_3 - .L_2)
	.align		4
.L_2:
        /*0010*/ 	.word	index@(kernel_cutlass_kernel_cudnnnative_sparse_attentionselectionNSA_select_attn_fwd_hmmaHopperSelectAttentionFwd_object_at__CopyAtom_ThrID10_TVLayoutSrc112801_TVLayoutDst112801_Valuetypef16_te_0)
        /*0014*/ 	.word	0x00000000


	//----- nvinfo : EIATTR_MIN_STACK_SIZE
	.align		4
.L_3:
        /*0018*/ 	.byte	0x04, 0x12
        /*001a*/ 	.short	(.L_5 - .L_4)
	.align		4
.L_4:
        /*001c*/ 	.word	index@(kernel_cutlass_kernel_cudnnnative_sparse_attentionselectionNSA_select_attn_fwd_hmmaHopperSelectAttentionFwd_object_at__CopyAtom_ThrID10_TVLayoutSrc112801_TVLayoutDst112801_Valuetypef16_te_0)
        /*0020*/ 	.word	0x00000000
.L_5:


//--------------------- .nv.info.kernel_cutlass_kernel_cudnnnative_sparse_attentionselectionNSA_select_attn_fwd_hmmaHopperSelectAttentionFwd_object_at__CopyAtom_ThrID10_TVLayoutSrc112801_TVLayoutDst112801_Valuetypef16_te_0 --------------------------
	.section	.nv.info.kernel_cutlass_kernel_cudnnnative_sparse_attentionselectionNSA_select_attn_fwd_hmmaHopperSelectAttentionFwd_object_at__CopyAtom_ThrID10_TVLayoutSrc112801_TVLayoutDst112801_Valuetypef16_te_0,"",@"SHT_CUDA_INFO"
	.sectionflags	@""
	.align	4


	//----- nvinfo : EIATTR_CUDA_API_VERSION
	.align		4
        /*0000*/ 	.byte	0x04, 0x37
        /*0002*/ 	.short	(.L_7 - .L_6)
.L_6:
        /*0004*/ 	.word	0x00000081


	//----- nvinfo : EIATTR_KPARAM_INFO
	.align		4
.L_7:
        /*0008*/ 	.byte	0x04, 0x17
        /*000a*/ 	.short	(.L_9 - .L_8)
.L_8:
        /*000c*/ 	.word	0x00000000
        /*0010*/ 	.short	0x0009
        /*0012*/ 	.short	0x0228
        /*0014*/ 	.byte	0x00, 0xf0, 0x11, 0x00


	//----- nvinfo : EIATTR_KPARAM_INFO
	.align		4
.L_9:
        /*0018*/ 	.byte	0x04, 0x17
        /*001a*/ 	.short	(.L_11 - .L_10)
.L_10:
        /*001c*/ 	.word	0x00000000
        /*0020*/ 	.short	0x0008
        /*0022*/ 	.short	0x0220
        /*0024*/ 	.byte	0x00, 0xf0, 0x21, 0x00


	//----- nvinfo : EIATTR_KPARAM_INFO
	.align		4
.L_11:
        /*0028*/ 	.byte	0x04, 0x17
        /*002a*/ 	.short	(.L_13 - .L_12)
.L_12:
        /*002c*/ 	.word	0x00000000
        /*0030*/ 	.short	0x0007
        /*0032*/ 	.short	0x0218
        /*0034*/ 	.byte	0x00, 0xf0, 0x21, 0x00


	//----- nvinfo : EIATTR_KPARAM_INFO
	.align		4
.L_13:
        /*0038*/ 	.byte	0x04, 0x17
        /*003a*/ 	.short	(.L_15 - .L_14)
.L_14:
        /*003c*/ 	.word	0x00000000
        /*0040*/ 	.short	0x0006
        /*0042*/ 	.short	0x0210
        /*0044*/ 	.byte	0x00, 0xf0, 0x21, 0x00


	//----- nvinfo : EIATTR_KPARAM_INFO
	.align		4
.L_15:
        /*0048*/ 	.byte	0x04, 0x17
        /*004a*/ 	.short	(.L_17 - .L_16)
.L_16:
        /*004c*/ 	.word	0x00000000
        /*0050*/ 	.short	0x0005
        /*0052*/ 	.short	0x0208
        /*0054*/ 	.byte	0x00, 0xf0, 0x21, 0x00


	//----- nvinfo : EIATTR_KPARAM_INFO
	.align		4
.L_17:
        /*0058*/ 	.byte	0x04, 0x17
        /*005a*/ 	.short	(.L_19 - .L_18)
.L_18:
        /*005c*/ 	.word	0x00000000
        /*0060*/ 	.short	0x0004
        /*0062*/ 	.short	0x0200
        /*0064*/ 	.byte	0x00, 0xf0, 0x21, 0x00


	//----- nvinfo : EIATTR_KPARAM_INFO
	.align		4
.L_19:
        /*0068*/ 	.byte	0x04, 0x17
        /*006a*/ 	.short	(.L_21 - .L_20)
.L_20:
        /*006c*/ 	.word	0x00000000
        /*0070*/ 	.short	0x0003
        /*0072*/ 	.short	0x0180
        /*0074*/ 	.byte	0x00, 0xf0, 0x01, 0x02


	//----- nvinfo : EIATTR_KPARAM_INFO
	.align		4
.L_21:
        /*0078*/ 	.byte	0x04, 0x17
        /*007a*/ 	.short	(.L_23 - .L_22)
.L_22:
        /*007c*/ 	.word	0x00000000
        /*0080*/ 	.short	0x0002
        /*0082*/ 	.short	0x0100
        /*0084*/ 	.byte	0x00, 0xf0, 0x01, 0x02


	//----- nvinfo : EIATTR_KPARAM_INFO
	.align		4
.L_23:
        /*0088*/ 	.byte	0x04, 0x17
        /*008a*/ 	.short	(.L_25 - .L_24)
.L_24:
        /*008c*/ 	.word	0x00000000
        /*0090*/ 	.short	0x0001
        /*0092*/ 	.short	0x0080
        /*0094*/ 	.byte	0x00, 0xf0, 0x01, 0x02


	//----- nvinfo : EIATTR_KPARAM_INFO
	.align		4
.L_25:
        /*0098*/ 	.byte	0x04, 0x17
        /*009a*/ 	.short	(.L_27 - .L_26)
.L_26:
        /*009c*/ 	.word	0x00000000
        /*00a0*/ 	.short	0x0000
        /*00a2*/ 	.short	0x0000
        /*00a4*/ 	.byte	0x00, 0xf0, 0x01, 0x02


	//----- nvinfo : EIATTR_SPARSE_MMA_MASK
	.align		4
.L_27:
        /*00a8*/ 	.byte	0x03, 0x50
        /*00aa*/ 	.short	0x0000


	//----- nvinfo : EIATTR_MAXREG_COUNT
	.align		4
        /*00ac*/ 	.byte	0x03, 0x1b
        /*00ae*/ 	.short	0x00ff


	//----- nvinfo : EIATTR_NUM_BARRIERS
	.align		4
        /*00b0*/ 	.byte	0x02, 0x4c
        /*00b2*/ 	.byte	0x01
	.zero		1


	//----- nvinfo : EIATTR_INT_WARP_WIDE_INSTR_OFFSETS
	.align		4
        /*00b4*/ 	.byte	0x04, 0x31
        /*00b6*/ 	.short	(.L_29 - .L_28)


	//   ....[0]....
.L_28:
        /*00b8*/ 	.word	0x00000120


	//   ....[1]....
        /*00bc*/ 	.word	0x00000140


	//   ....[2]....
        /*00c0*/ 	.word	0x00000150


	//   ....[3]....
        /*00c4*/ 	.word	0x00000160


	//   ....[4]....
        /*00c8*/ 	.word	0x00000200


	//   ....[5]....
        /*00cc*/ 	.word	0x00000210


	//   ....[6]....
        /*00d0*/ 	.word	0x000002e0


	//   ....[7]....
        /*00d4*/ 	.word	0x00000670


	//   ....[8]....
        /*00d8*/ 	.word	0x00000680


	//   ....[9]....
        /*00dc*/ 	.word	0x00000770


	//   ....[10]....
        /*00e0*/ 	.word	0x00000780


	//   ....[11]....
        /*00e4*/ 	.word	0x00000850


	//   ....[12]....
        /*00e8*/ 	.word	0x00000860


	//   ....[13]....
        /*00ec*/ 	.word	0x00000930


	//   ....[14]....
        /*00f0*/ 	.word	0x00000940


	//   ....[15]....
        /*00f4*/ 	.word	0x00000a10


	//   ....[16]....
        /*00f8*/ 	.word	0x00000a20


	//   ....[17]....
        /*00fc*/ 	.word	0x00000af0


	//   ....[18]....
        /*0100*/ 	.word	0x00000b00


	//   ....[19]....
        /*0104*/ 	.word	0x00000bd0


	//   ....[20]....
        /*0108*/ 	.word	0x00000be0


	//   ....[21]....
        /*010c*/ 	.word	0x00000cb0


	//   ....[22]....
        /*0110*/ 	.word	0x00000cc0


	//   ....[23]....
        /*0114*/ 	.word	0x00000d90


	//   ....[24]....
        /*0118*/ 	.word	0x00000da0


	//   ....[25]....
        /*011c*/ 	.word	0x00000e70


	//   ....[26]....
        /*0120*/ 	.word	0x00000e80


	//   ....[27]....
        /*0124*/ 	.word	0x00000f50


	//   ....[28]....
        /*0128*/ 	.word	0x00000f60


	//   ....[29]....
        /*012c*/ 	.word	0x00001030


	//   ....[30]....
        /*0130*/ 	.word	0x00001040


	//   ....[31]....
        /*0134*/ 	.word	0x00001110


	//   ....[32]....
        /*0138*/ 	.word	0x00001120


	//   ....[33]....
        /*013c*/ 	.word	0x000011f0


	//   ....[34]....
        /*0140*/ 	.word	0x00001200


	//   ....[35]....
        /*0144*/ 	.word	0x000012d0


	//   ....[36]....
        /*0148*/ 	.word	0x000012e0


	//   ....[37]....
        /*014c*/ 	.word	0x000013b0


	//   ....[38]....
        /*0150*/ 	.word	0x000013c0


	//   ....[39]....
        /*0154*/ 	.word	0x00001490


	//   ....[40]....
        /*0158*/ 	.word	0x000014a0


	//   ....[41]....
        /*015c*/ 	.word	0x00001570


	//   ....[42]....
        /*0160*/ 	.word	0x00001580


	//   ....[43]....
        /*0164*/ 	.word	0x00001650


	//   ....[44]....
        /*0168*/ 	.word	0x00001660


	//   ....[45]....
        /*016c*/ 	.word	0x00001730


	//   ....[46]....
        /*0170*/ 	.word	0x00001740


	//   ....[47]....
        /*0174*/ 	.word	0x00001810


	//   ....[48]....
        /*0178*/ 	.word	0x00001820


	//   ....[49]....
        /*017c*/ 	.word	0x000018f0


	//   ....[50]....
        /*0180*/ 	.word	0x00001900


	//   ....[51]....
        /*0184*/ 	.word	0x000019d0


	//   ....[52]....
        /*0188*/ 	.word	0x000019e0


	//   ....[53]....
        /*018c*/ 	.word	0x00001ab0


	//   ....[54]....
        /*0190*/ 	.word	0x00001ac0


	//   ....[55]....
        /*0194*/ 	.word	0x00001b90


	//   ....[56]....
        /*0198*/ 	.word	0x00001ba0


	//   ....[57]....
        /*019c*/ 	.word	0x00001c70


	//   ....[58]....
        /*01a0*/ 	.word	0x00001c80


	//   ....[59]....
        /*01a4*/ 	.word	0x00001d50


	//   ....[60]....
        /*01a8*/ 	.word	0x00001d60


	//   ....[61]....
        /*01ac*/ 	.word	0x00001e30


	//   ....[62]....
        /*01b0*/ 	.word	0x00001e40


	//   ....[63]....
        /*01b4*/ 	.word	0x00001f10


	//   ....[64]....
        /*01b8*/ 	.word	0x00001f20


	//   ....[65]....
        /*01bc*/ 	.word	0x00001ff0


	//   ....[66]....
        /*01c0*/ 	.word	0x00002000


	//   ....[67]....
        /*01c4*/ 	.word	0x000020d0


	//   ....[68]....
        /*01c8*/ 	.word	0x000020e0


	//   ....[69]....
        /*01cc*/ 	.word	0x000021b0


	//   ....[70]....
        /*01d0*/ 	.word	0x000021c0


	//   ....[71]....
        /*01d4*/ 	.word	0x00002320


	//   ....[72]....
        /*01d8*/ 	.word	0x00002330


	//   ....[73]....
        /*01dc*/ 	.word	0x000024c0


	//   ....[74]....
        /*01e0*/ 	.word	0x000024d0


	//   ....[75]....
        /*01e4*/ 	.word	0x00002620


	//   ....[76]....
        /*01e8*/ 	.word	0x00002630


	//   ....[77]....
        /*01ec*/ 	.word	0x000027a0


	//   ....[78]....
        /*01f0*/ 	.word	0x000027b0


	//   ....[79]....
        /*01f4*/ 	.word	0x00003220


	//   ....[80]....
        /*01f8*/ 	.word	0x00003230


	//   ....[81]....
        /*01fc*/ 	.word	0x000033b0


	//   ....[82]....
        /*0200*/ 	.word	0x000033c0


	//   ....[83]....
        /*0204*/ 	.word	0x00003500


	//   ....[84]....
        /*0208*/ 	.word	0x00003510


	//   ....[85]....
        /*020c*/ 	.word	0x00003650


	//   ....[86]....
        /*0210*/ 	.word	0x00003660


	//   ....[87]....
        /*0214*/ 	.word	0x00003d60


	//   ....[88]....
        /*0218*/ 	.word	0x00003da0


	//   ....[89]....
        /*021c*/ 	.word	0x00003ef0


	//   ....[90]....
        /*0220*/ 	.word	0x00003f00


	//   ....[91]....
        /*0224*/ 	.word	0x00004050


	//   ....[92]....
        /*0228*/ 	.word	0x00004060


	//   ....[93]....
        /*022c*/ 	.word	0x000041b0


	//   ....[94]....
        /*0230*/ 	.word	0x000041c0


	//----- nvinfo : EIATTR_COOP_GROUP_MASK_REGIDS
	.align		4
.L_29:
        /*0234*/ 	.byte	0x04, 0x29
        /*0236*/ 	.short	(.L_31 - .L_30)


	//   ....[0]....
.L_30:
        /*0238*/ 	.word	0x050000ab


	//   ....[1]....
        /*023c*/ 	.word	0x050000d5


	//   ....[2]....
        /*0240*/ 	.word	0x050000ab


	//   ....[3]....
        /*0244*/ 	.word	0x050000a8


	//   ....[4]....
        /*0248*/ 	.word	0x050000aa


	//   ....[5]....
        /*024c*/ 	.word	0x050000aa


	//   ....[6]....
        /*0250*/ 	.word	0x050000aa


	//   ....[7]....
        /*0254*/ 	.word	0x050000aa


	//----- nvinfo : EIATTR_COOP_GROUP_INSTR_OFFSETS
	.align		4
.L_31:
        /*0258*/ 	.byte	0x04, 0x28
        /*025a*/ 	.short	(.L_33 - .L_32)


	//   ....[0]....
.L_32:
        /*025c*/ 	.word	0x00004410


	//   ....[1]....
        /*0260*/ 	.word	0x00004430


	//   ....[2]....
        /*0264*/ 	.word	0x00004590


	//   ....[3]....
        /*0268*/ 	.word	0x000045b0


	//   ....[4]....
        /*026c*/ 	.word	0x00006e10


	//   ....[5]....
        /*0270*/ 	.word	0x00006eb0


	//   ....[6]....
        /*0274*/ 	.word	0x00007030


	//   ....[7]....
        /*0278*/ 	.word	0x000070a0


	//----- nvinfo : EIATTR_VRC_CTA_INIT_COUNT
	.align		4
.L_33:
        /*027c*/ 	.byte	0x02, 0x4a
	.zero		1
	.zero		1


	//----- nvinfo : EIATTR_MBARRIER_INSTR_OFFSETS
	.align		4
        /*0280*/ 	.byte	0x04, 0x39
        /*0282*/ 	.short	(.L_35 - .L_34)


	//   ....[0]....
.L_34:
        /*0284*/ 	.word	0x000002c0
        /*0288*/ 	.word	0x000000ff
        /*028c*/ 	.word	0x00000000
        /*0290*/ 	.short	0x0100
        /*0292*/ 	.byte	0x08
	.zero		1


	//   ....[1]....
        /*0294*/ 	.word	0x000002f0
        /*0298*/ 	.word	0x000000ff
        /*029c*/ 	.word	0x00000008
        /*02a0*/ 	.short	0x0100
        /*02a2*/ 	.byte	0x08
	.zero		1


	//   ....[2]....
        /*02a4*/ 	.word	0x00000320
        /*02a8*/ 	.word	0x000000ff
        /*02ac*/ 	.word	0x00000020
        /*02b0*/ 	.short	0x0100
        /*02b2*/ 	.byte	0x09
	.zero		1


	//   ....[3]....
        /*02b4*/ 	.word	0x00000330
        /*02b8*/ 	.word	0x000000ff
        /*02bc*/ 	.word	0x00000028
        /*02c0*/ 	.short	0x0100
        /*02c2*/ 	.byte	0x09
	.zero		1


	//   ....[4]....
        /*02c4*/ 	.word	0x00000360
        /*02c8*/ 	.word	0x000000ff
        /*02cc*/ 	.word	0x00000010
        /*02d0*/ 	.short	0x0100
        /*02d2*/ 	.byte	0x0a
	.zero		1


	//   ....[5]....
        /*02d4*/ 	.word	0x00000370
        /*02d8*/ 	.word	0x000000ff
        /*02dc*/ 	.word	0x00000018
        /*02e0*/ 	.short	0x0100
        /*02e2*/ 	.byte	0x0a
	.zero		1


	//   ....[6]....
        /*02e4*/ 	.word	0x00000610
        /*02e8*/ 	.word	0x00000009
        /*02ec*/ 	.word	0x00000028
        /*02f0*/ 	.short	0x010a
        /*02f2*/ 	.byte	0xff
	.zero		1


	//   ....[7]....
        /*02f4*/ 	.word	0x00002290
        /*02f8*/ 	.word	0x00000009
        /*02fc*/ 	.word	0x00000008
        /*0300*/ 	.short	0x010a
        /*0302*/ 	.byte	0xff
	.zero		1


	//   ....[8]....
        /*0304*/ 	.word	0x00002b00
        /*0308*/ 	.word	0x00000002
        /*030c*/ 	.word	0x00000020
        /*0310*/ 	.short	0x010a
        /*0312*/ 	.byte	0xff
	.zero		1


	//   ....[9]....
        /*0314*/ 	.word	0x00002c90
        /*0318*/ 	.word	0x00000002
        /*031c*/ 	.word	0x00000020
        /*0320*/ 	.short	0x010a
        /*0322*/ 	.byte	0xff
	.zero		1


	//   ....[10]....
        /*0324*/ 	.word	0x00002fc0
        /*0328*/ 	.word	0x00000002
        /*032c*/ 	.word	0x00000000
        /*0330*/ 	.short	0x010a
        /*0332*/ 	.byte	0xff
	.zero		1


	//   ....[11]....
        /*0334*/ 	.word	0x000030d0
        /*0338*/ 	.word	0x0000000b
        /*033c*/ 	.word	0x00000000
        /*0340*/ 	.short	0x010a
        /*0342*/ 	.byte	0xff
	.zero		1


	//   ....[12]....
        /*0344*/ 	.word	0x00003170
        /*0348*/ 	.word	0x000000a9
        /*034c*/ 	.word	0x00000018
        /*0350*/ 	.short	0x010a
        /*0352*/ 	.byte	0xff
	.zero		1


	//   ....[13]....
        /*0354*/ 	.word	0x00003c30
        /*0358*/ 	.word	0x00000002
        /*035c*/ 	.word	0x00000008
        /*0360*/ 	.short	0x0101
        /*0362*/ 	.byte	0xff
	.zero		1


	//   ....[14]....
        /*0364*/ 	.word	0x00003cb0
        /*0368*/ 	.word	0x00000002
        /*036c*/ 	.word	0x00000008
        /*0370*/ 	.short	0x010a
        /*0372*/ 	.byte	0xff
	.zero		1


	//   ....[15]....
        /*0374*/ 	.word	0x00004a80
        /*0378*/ 	.word	0x00000002
        /*037c*/ 	.word	0x00000010
        /*0380*/ 	.short	0x010a
        /*0382*/ 	.byte	0xff
	.zero		1


	//   ....[16]....
        /*0384*/ 	.word	0x00004aa0
        /*0388*/ 	.word	0x00000002
        /*038c*/ 	.word	0x00000010
        /*0390*/ 	.short	0x010a
        /*0392*/ 	.byte	0xff
	.zero		1


	//   ....[17]....
        /*0394*/ 	.word	0x00004f00
        /*0398*/ 	.word	0x00000002
        /*039c*/ 	.word	0x00000000
        /*03a0*/ 	.short	0x010a
        /*03a2*/ 	.byte	0xff
	.zero		1


	//   ....[18]....
        /*03a4*/ 	.word	0x00004f30
        /*03a8*/ 	.word	0x00000002
        /*03ac*/ 	.word	0x00000018
        /*03b0*/ 	.short	0x0101
        /*03b2*/ 	.byte	0xff
	.zero		1


	//   ....[19]....
        /*03b4*/ 	.word	0x00006b90
        /*03b8*/ 	.word	0x00000009
        /*03bc*/ 	.word	0x00000028
        /*03c0*/ 	.short	0x010a
        /*03c2*/ 	.byte	0xff
	.zero		1


	//   ....[20]....
        /*03c4*/ 	.word	0x00006c00
        /*03c8*/ 	.word	0x00000009
        /*03cc*/ 	.word	0x00000008
        /*03d0*/ 	.short	0x010a
        /*03d2*/ 	.byte	0xff
	.zero		1


	//   ....[21]....
        /*03d4*/ 	.word	0x00006c50
        /*03d8*/ 	.word	0x00000002
        /*03dc*/ 	.word	0x00000020
        /*03e0*/ 	.short	0x010a
        /*03e2*/ 	.byte	0xff
	.zero		1


	//   ....[22]....
        /*03e4*/ 	.word	0x00006cb0
        /*03e8*/ 	.word	0x0000000b
        /*03ec*/ 	.word	0x00000000
        /*03f0*/ 	.short	0x010a
        /*03f2*/ 	.byte	0xff
	.zero		1


	//   ....[23]....
        /*03f4*/ 	.word	0x00006d10
        /*03f8*/ 	.word	0x000000a9
        /*03fc*/ 	.word	0x00000018
        /*0400*/ 	.short	0x010a
        /*0402*/ 	.byte	0xff
	.zero		1


	//   ....[24]....
        /*0404*/ 	.word	0x00006d70
        /*0408*/ 	.word	0x00000002
        /*040c*/ 	.word	0x00000008
        /*0410*/ 	.short	0x010a
        /*0412*/ 	.byte	0xff
	.zero		1


	//   ....[25]....
        /*0414*/ 	.word	0x000070f0
        /*0418*/ 	.word	0x00000002
        /*041c*/ 	.word	0x00000010
        /*0420*/ 	.short	0x010a
        /*0422*/ 	.byte	0xff
	.zero		1


	//----- nvinfo : EIATTR_NUM_MBARRIERS
	.align		4
.L_35:
        /*0424*/ 	.byte	0x03, 0x38
        /*0426*/ 	.short	0x0006


	//----- nvinfo : EIATTR_EXIT_INSTR_OFFSETS
	.align		4
        /*0428*/ 	.byte	0x04, 0x1c
        /*042a*/ 	.short	(.L_37 - .L_36)


	//   ....[0]....
.L_36:
        /*042c*/ 	.word	0x000004e0


	//   ....[1]....
        /*0430*/ 	.word	0x00006b60


	//----- nvinfo : EIATTR_REQNTID
	.align		4
.L_37:
        /*0434*/ 	.byte	0x04, 0x10
        /*0436*/ 	.short	(.L_39 - .L_38)
.L_38:
        /*0438*/ 	.word	0x00000020
        /*043c*/ 	.word	0x00000001
        /*0440*/ 	.word	0x00000001


	//----- nvinfo : EIATTR_CRS_STACK_SIZE
	.align		4
.L_39:
        /*0444*/ 	.byte	0x04, 0x1e
        /*0446*/ 	.short	(.L_41 - .L_40)
.L_40:
        /*0448*/ 	.word	0x00000000


	//----- nvinfo : EIATTR_CBANK_PARAM_SIZE
	.align		4
.L_41:
        /*044c*/ 	.byte	0x03, 0x19
        /*044e*/ 	.short	0x022c


	//----- nvinfo : EIATTR_PARAM_CBANK
	.align		4
        /*0450*/ 	.byte	0x04, 0x0a
        /*0452*/ 	.short	(.L_43 - .L_42)
	.align		4
.L_42:
        /*0454*/ 	.word	index@(.nv.constant0.kernel_cutlass_kernel_cudnnnative_sparse_attentionselectionNSA_select_attn_fwd_hmmaHopperSelectAttentionFwd_object_at__CopyAtom_ThrID10_TVLayoutSrc112801_TVLayoutDst112801_Valuetypef16_te_0)
        /*0458*/ 	.short	0x0380
        /*045a*/ 	.short	0x022c


	//----- nvinfo : EIATTR_SW_WAR
	.align		4
.L_43:
        /*045c*/ 	.byte	0x04, 0x36
        /*045e*/ 	.short	(.L_45 - .L_44)
.L_44:
        /*0460*/ 	.word	0x00000008
.L_45:


//--------------------- .nv.compat                --------------------------
	.section	.nv.compat,"",@"SHT_CUDA_COMPAT_INFO"
	.align	4
        /*0000*/ 	.byte	0x02, 0x02, 0x02, 0x00, 0x02, 0x05, 0x05, 0x00, 0x02, 0x03, 0x01, 0x00, 0x02, 0x06, 0x01, 0x00


//--------------------- .nv.callgraph             --------------------------
	.section	.nv.callgraph,"",@"SHT_CUDA_CALLGRAPH"
	.align	4
	.sectionentsize	8
	.align		4
        /*0000*/ 	.word	0x00000000
	.align		4
        /*0004*/ 	.word	0xffffffff
	.align		4
        /*0008*/ 	.word	0x00000000
	.align		4
        /*000c*/ 	.word	0xfffffffe
	.align		4
        /*0010*/ 	.word	0x00000000
	.align		4
        /*0014*/ 	.word	0xfffffffd
	.align		4
        /*0018*/ 	.word	0x00000000
	.align		4
        /*001c*/ 	.word	0xfffffffc


//--------------------- .text.kernel_cutlass_kernel_cudnnnative_sparse_attentionselectionNSA_select_attn_fwd_hmmaHopperSelectAttentionFwd_object_at__CopyAtom_ThrID10_TVLayoutSrc112801_TVLayoutDst112801_Valuetypef16_te_0 --------------------------
	.section	.text.kernel_cutlass_kernel_cudnnnative_sparse_attentionselectionNSA_select_attn_fwd_hmmaHopperSelectAttentionFwd_object_at__CopyAtom_ThrID10_TVLayoutSrc112801_TVLayoutDst112801_Valuetypef16_te_0,"ax",@progbits
	.align	128
        .global         kernel_cutlass_kernel_cudnnnative_sparse_attentionselectionNSA_select_attn_fwd_hmmaHopperSelectAttentionFwd_object_at__CopyAtom_ThrID10_TVLayoutSrc112801_TVLayoutDst112801_Valuetypef16_te_0
        .type           kernel_cutlass_kernel_cudnnnative_sparse_attentionselectionNSA_select_attn_fwd_hmmaHopperSelectAttentionFwd_object_at__CopyAtom_ThrID10_TVLayoutSrc112801_TVLayoutDst112801_Valuetypef16_te_0,@function
        .size           kernel_cutlass_kernel_cudnnnative_sparse_attentionselectionNSA_select_attn_fwd_hmmaHopperSelectAttentionFwd_object_at__CopyAtom_ThrID10_TVLayoutSrc112801_TVLayoutDst112801_Valuetypef16_te_0,(.L_x_113 - kernel_cutlass_kernel_cudnnnative_sparse_attentionselectionNSA_select_attn_fwd_hmmaHopperSelectAttentionFwd_object_at__CopyAtom_ThrID10_TVLayoutSrc112801_TVLayoutDst112801_Valuetypef16_te_0)
        .other          kernel_cutlass_kernel_cudnnnative_sparse_attentionselectionNSA_select_attn_fwd_hmmaHopperSelectAttentionFwd_object_at__CopyAtom_ThrID10_TVLayoutSrc112801_TVLayoutDst112801_Valuetypef16_te_0,@"STO_CUDA_ENTRY STV_DEFAULT"
kernel_cutlass_kernel_cudnnnative_sparse_attentionselectionNSA_select_attn_fwd_hmmaHopperSelectAttentionFwd_object_at__CopyAtom_ThrID10_TVLayoutSrc112801_TVLayoutDst112801_Valuetypef16_te_0:
.text.kernel_cutlass_kernel_cudnnnative_sparse_attentionselectionNSA_select_attn_fwd_hmmaHopperSelectAttentionFwd_object_at__CopyAtom_ThrID10_TVLayoutSrc112801_TVLayoutDst112801_Valuetypef16_te_0:
[----:B------:R-:W1:Y:S01]  /*0000*/  LDC R1, c[0x0][0x37c] ;  /* 0x0000df00ff017b82 */ /* 0x000e620000000800 */
[----:B------:R-:W2:Y:S07]  /*0010*/  S2R R0, SR_TID.X ;  /* 0x0000000000007919 */ /* 0x000eae0000002100 */
[----:B------:R-:W3:Y:S01]  /*0020*/  LDC.64 R2, c[0x0][0x590] ;  /* 0x00016400ff027b82 */ /* 0x000ee20000000a00 */
[----:B------:R-:W-:Y:S01]  /*0030*/  BSSY.RECONVERGENT B0, `(.L_x_0) ;  /* 0x000000e000007945 */ /* 0x000fe20003800200 */
[----:B------:R-:W4:Y:S01]  /*0040*/  S2R R5, SR_CTAID.Z ;  /* 0x0000000000057919 */ /* 0x000f220000002700 */
[----:B--2---:R-:W-:-:S04]  /*0050*/  SHF.R.U32.HI R236, RZ, 0x5, R0 ;  /* 0x00000005ffec7819 */ /* 0x004fc80000011600 */
[----:B------:R-:W-:-:S13]  /*0060*/  ISETP.NE.AND P2, PT, R236, RZ, PT ;  /* 0x000000ffec00720c */ /* 0x000fda0003f45270 */
[----:B-1--4-:R-:W-:Y:S05]  /*0070*/  @P2 BRA `(.L_x_1) ;  /* 0x0000000000242947 */ /* 0x012fea0003800000 */
[----:B------:R-:W1:Y:S02]  /*0080*/  LDCU.64 UR4, c[0x0][0x348] ;  /* 0x00006900ff0477ac */ /* 0x000e640008000a00 */
[----:B-1----:R-:W-:Y:S02]  /*0090*/  UIADD3 UR6, UP0, UPT, UR4, 0x80, URZ ;  /* 0x0000008004067890 */ /* 0x002fe4000ff1e0ff */
[----:B------:R1:W-:Y:S01]  /*00a0*/  UTMACCTL.PF [UR4] ;  /* 0x00000000040079b9 */ /* 0x0003e20008040000 */
[----:B------:R-:W-:Y:S02]  /*00b0*/  UIADD3 UR8, UP1, UPT, UR4, 0x180, URZ ;  /* 0x0000018004087890 */ /* 0x000fe4000ff3e0ff */
[----:B------:R-:W-:Y:S02]  /*00c0*/  UIADD3.X UR7, UPT, UPT, URZ, UR5, URZ, UP0, !UPT ;  /* 0x00000005ff077290 */ /* 0x000fe400087fe4ff */
[----:B------:R-:W-:-:S07]  /*00d0*/  UIADD3.X UR9, UPT, UPT, URZ, UR5, URZ, UP1, !UPT ;  /* 0x00000005ff097290 */ /* 0x000fce0008ffe4ff */
[----:B------:R1:W-:Y:S02]  /*00e0*/  UTMACCTL.PF [UR6] ;  /* 0x00000000060079b9 */ /* 0x0003e40008040000 */
[----:B------:R1:W-:Y:S02]  /*00f0*/  UTMACCTL.PF [UR8] ;  /* 0x00000000080079b9 */ /* 0x0003e40008040000 */
[----:B-1----:R-:W-:Y:S01]  /*0100*/  NOP ;  /* 0x0000000000007918 */ /* 0x002fe20000000000 */
.L_x_1:
[----:B------:R-:W-:Y:S05]  /*0110*/  BSYNC.RECONVERGENT B0 ;  /* 0x0000000000007941 */ /* 0x000fea0003800200 */
.L_x_0:
[----:B------:R-:W-:Y:S01]  /*0120*/  VOTEU.ALL UP3, P2 ;  /* 0x0000000000ff7886 */ /* 0x000fe20001060000 */
[----:B------:R-:W-:Y:S01]  /*0130*/  UMOV UR12, 0x1 ;  /* 0x00000001000c7882 */ /* 0x000fe20000000000 */
[----:B------:R-:W-:Y:S01]  /*0140*/  VOTEU.ALL UP2, P2 ;  /* 0x0000000000ff7886 */ /* 0x000fe20001040000 */
[----:B------:R-:W-:Y:S01]  /*0150*/  VOTEU.ALL UP1, P2 ;  /* 0x0000000000ff7886 */ /* 0x000fe20001020000 */
[----:B------:R-:W-:Y:S01]  /*0160*/  VOTEU.ALL UP0, P2 ;  /* 0x0000000000ff7886 */ /* 0x000fe20001000000 */
[----:B------:R-:W1:Y:S01]  /*0170*/  @!UP3 S2UR UR8, SR_CgaCtaId ;  /* 0x000000000008b9c3 */ /* 0x000e620000008800 */
[----:B------:R-:W-:Y:S01]  /*0180*/  @!UP3 UMOV UR4, 0x400 ;  /* 0x000004000004b882 */ /* 0x000fe20000000000 */
[----:B------:R-:W-:-:S04]  /*0190*/  @!UP3 UIADD3 UR14, UPT, UPT, -UR12, 0x100000, URZ ;  /* 0x001000000c0eb890 */ /* 0x000fc8000fffe1ff */
[----:B------:R-:W-:Y:S02]  /*01a0*/  @!UP3 USHF.L.U32 UR15, UR14, 0xb, URZ ;  /* 0x0000000b0e0fb899 */ /* 0x000fe400080006ff */
[----:B------:R-:W-:Y:S01]  /*01b0*/  @!UP3 USHF.L.U32 UR14, UR14, 0x1, URZ ;  /* 0x000000010e0eb899 */ /* 0x000fe200080006ff */
[----:B------:R-:W-:Y:S01]  /*01c0*/  @!UP3 UMOV UR10, 0x400 ;  /* 0x00000400000ab882 */ /* 0x000fe20000000000 */
[----:B------:R-:W-:-:S04]  /*01d0*/  @!UP3 UIADD3 UR16, UPT, UPT, -UR12, 0x100000, URZ ;  /* 0x001000000c10b890 */ /* 0x000fc8000fffe1ff */
[----:B------:R-:W-:Y:S02]  /*01e0*/  @!UP3 USHF.L.U32 UR17, UR16, 0xb, URZ ;  /* 0x0000000b1011b899 */ /* 0x000fe400080006ff */
[----:B------:R-:W-:Y:S01]  /*01f0*/  @!UP3 USHF.L.U32 UR16, UR16, 0x1, URZ ;  /* 0x000000011010b899 */ /* 0x000fe200080006ff */
[----:B------:R-:W-:Y:S01]  /*0200*/  VOTEU.ALL UP4, P2 ;  /* 0x0000000000ff7886 */ /* 0x000fe20001080000 */
[----:B------:R-:W-:Y:S01]  /*0210*/  VOTEU.ALL UP5, P2 ;  /* 0x0000000000ff7886 */ /* 0x000fe200010a0000 */
[----:B------:R-:W2:Y:S01]  /*0220*/  LDCU.64 UR6, c[0x0][0x358] ;  /* 0x00006b00ff0677ac */ /* 0x000ea20008000a00 */
[----:B------:R-:W4:Y:S01]  /*0230*/  @!UP3 S2UR UR5, SR_CgaCtaId ;  /* 0x000000000005b9c3 */ /* 0x000f220000008800 */
[----:B---3--:R-:W-:-:S07]  /*0240*/  IMAD.WIDE.U32 R2, R5, 0x4, R2 ;  /* 0x0000000405027825 */ /* 0x008fce00078e0002 */
[----:B------:R-:W3:Y:S01]  /*0250*/  @!UP3 S2UR UR11, SR_CgaCtaId ;  /* 0x00000000000bb9c3 */ /* 0x000ee20000008800 */
[----:B-1----:R-:W-:Y:S02]  /*0260*/  @!UP3 ULEA UR8, UR8, UR4, 0x18 ;  /* 0x000000040808b291 */ /* 0x002fe4000f8ec0ff */
[----:B----4-:R-:W-:Y:S02]  /*0270*/  @!UP3 ULEA UR9, UR5, UR4, 0x18 ;  /* 0x000000040509b291 */ /* 0x010fe4000f8ec0ff */
[----:B------:R-:W-:-:S04]  /*0280*/  @!UP3 UIADD3 UR4, UPT, UPT, -UR12, 0x100000, URZ ;  /* 0x001000000c04b890 */ /* 0x000fc8000fffe1ff */
[----:B------:R-:W-:Y:S02]  /*0290*/  @!UP3 USHF.L.U32 UR5, UR4, 0xb, URZ ;  /* 0x0000000b0405b899 */ /* 0x000fe400080006ff */
[----:B------:R-:W-:Y:S01]  /*02a0*/  @!UP3 USHF.L.U32 UR4, UR4, 0x1, URZ ;  /* 0x000000010404b899 */ /* 0x000fe200080006ff */
[----:B------:R-:W1:Y:S02]  /*02b0*/  FENCE.VIEW.ASYNC.S ;  /* 0x00000000000073c6 */ /* 0x000e640000000000 */
[----:B-1----:R1:W4:Y:S01]  /*02c0*/  @!UP2 SYNCS.EXCH.64 URZ, [UR8], UR14 ;  /* 0x0000000e08ffa5b2 */ /* 0x0023220008000100 */
[----:B---3--:R-:W-:Y:S01]  /*02d0*/  @!UP3 ULEA UR10, UR11, UR10, 0x18 ;  /* 0x0000000a0b0ab291 */ /* 0x008fe2000f8ec0ff */
[----:B------:R-:W-:Y:S01]  /*02e0*/  VOTEU.ALL UP3, P2 ;  /* 0x0000000000ff7886 */ /* 0x000fe20001060000 */
[----:B------:R1:W4:Y:S01]  /*02f0*/  @!UP1 SYNCS.EXCH.64 URZ, [UR8+0x8], UR14 ;  /* 0x0000080e08ff95b2 */ /* 0x0003220008000100 */
[----:B------:R-:W-:Y:S01]  /*0300*/  NOP ;  /* 0x0000000000007918 */ /* 0x000fe20000000000 */
[----:B----4-:R-:W-:Y:S06]  /*0310*/  BAR.SYNC.DEFER_BLOCKING 0x0 ;  /* 0x0000000000007b1d */ /* 0x010fec0000010000 */
[----:B------:R1:W3:Y:S01]  /*0320*/  @!UP0 SYNCS.EXCH.64 URZ, [UR9+0x20], UR16 ;  /* 0x0000201009ff85b2 */ /* 0x0002e20008000100 */
[----:B------:R1:W3:Y:S01]  /*0330*/  @!UP3 SYNCS.EXCH.64 URZ, [UR9+0x28], UR16 ;  /* 0x0000281009ffb5b2 */ /* 0x0002e20008000100 */
[----:B------:R-:W-:Y:S01]  /*0340*/  NOP ;  /* 0x0000000000007918 */ /* 0x000fe20000000000 */
[----:B---3--:R-:W-:Y:S06]  /*0350*/  BAR.SYNC.DEFER_BLOCKING 0x0 ;  /* 0x0000000000007b1d */ /* 0x008fec0000010000 */
[----:B------:R1:W3:Y:S01]  /*0360*/  @!UP4 SYNCS.EXCH.64 URZ, [UR10+0x10], UR4 ;  /* 0x000010040affc5b2 */ /* 0x0002e20008000100 */
[----:B------:R1:W3:Y:S01]  /*0370*/  @!UP5 SYNCS.EXCH.64 URZ, [UR10+0x18], UR4 ;  /* 0x000018040affd5b2 */ /* 0x0002e20008000100 */
[----:B------:R-:W-:Y:S01]  /*0380*/  NOP ;  /* 0x0000000000007918 */ /* 0x000fe20000000000 */
[----:B---3--:R-:W-:Y:S06]  /*0390*/  BAR.SYNC.DEFER_BLOCKING 0x0 ;  /* 0x0000000000007b1d */ /* 0x008fec0000010000 */
[----:B--2---:R-:W2:Y:S01]  /*03a0*/  LDG.E R234, desc[UR6][R2.64] ;  /* 0x0000000602ea7981 */ /* 0x004ea2000c1e1900 */
[----:B------:R-:W-:Y:S01]  /*03b0*/  ISETP.GT.U32.AND P0, PT, R0, 0xf, PT ;  /* 0x0000000f0000780c */ /* 0x000fe20003f04070 */
[----:B------:R-:W2:Y:S01]  /*03c0*/  S2UR UR12, SR_CTAID.X ;  /* 0x00000000000c79c3 */ /* 0x000ea20000002500 */
[----:B------:R-:W3:Y:S01]  /*03d0*/  S2R R9, SR_CTAID.Y ;  /* 0x0000000000097919 */ /* 0x000ee20000002600 */
[----:B------:R-:W4:Y:S10]  /*03e0*/  LDG.E R7, desc[UR6][R2.64+0x4] ;  /* 0x0000040602077981 */ /* 0x000f34000c1e1900 */
[----:B------:R-:W5:Y:S01]  /*03f0*/  @!P0 LDC.64 R4, c[0x0][0x598] ;  /* 0x00016600ff048b82 */ /* 0x000f620000000a00 */
[----:B---3--:R-:W-:-:S02]  /*0400*/  @!P0 IMAD R9, R9, 0x10, R0 ;  /* 0x0000001009098824 */ /* 0x008fc400078e0200 */
[----:B--2---:R-:W-:-:S04]  /*0410*/  @!P0 VIADD R6, R234, UR12 ;  /* 0x0000000cea068c36 */ /* 0x004fc80008000000 */
[----:B------:R-:W-:-:S04]  /*0420*/  @!P0 IMAD R9, R6, 0x40, R9 ;  /* 0x0000004006098824 */ /* 0x000fc800078e0209 */
[----:B-----5:R-:W-:-:S06]  /*0430*/  @!P0 IMAD.WIDE R4, R9, 0x4, R4 ;  /* 0x0000000409048825 */ /* 0x020fcc00078e0204 */
[----:B------:R-:W2:Y:S01]  /*0440*/  @!P0 LDG.E R4, desc[UR6][R4.64] ;  /* 0x0000000604048981 */ /* 0x000ea2000c1e1900 */
[----:B------:R-:W3:Y:S01]  /*0450*/  @!P0 S2R R9, SR_CgaCtaId ;  /* 0x0000000000098919 */ /* 0x000ee20000008800 */
[----:B------:R-:W-:Y:S01]  /*0460*/  @!P0 MOV R6, 0x400 ;  /* 0x0000040000068802 */ /* 0x000fe20000000f00 */
[----:B----4-:R-:W-:-:S05]  /*0470*/  IMAD.IADD R7, R7, 0x1, -R234 ;  /* 0x0000000107077824 */ /* 0x010fca00078e0aea */
[----:B------:R-:W-:Y:S02]  /*0480*/  ISETP.LE.AND P1, PT, R7, UR12, PT ;  /* 0x0000000c07007c0c */ /* 0x000fe4000bf23270 */
[----:B---3--:R-:W-:-:S05]  /*0490*/  @!P0 LEA R9, R9, R6, 0x18 ;  /* 0x0000000609098211 */ /* 0x008fca00078ec0ff */
[----:B------:R-:W-:Y:S01]  /*04a0*/  @!P0 IMAD R7, R0, 0x4, R9 ;  /* 0x0000000400078824 */ /* 0x000fe200078e0209 */
[----:B------:R-:W3:Y:S04]  /*04b0*/  S2UR UR13, SR_CTAID.Y ;  /* 0x00000000000d79c3 */ /* 0x000ee80000002600 */
[----:B--2---:R1:W-:Y:S04]  /*04c0*/  @!P0 STS [R7+0x6080], R4 ;  /* 0x0060800407008388 */ /* 0x0043e80000000800 */
[----:B------:R-:W-:Y:S06]  /*04d0*/  BAR.SYNC.DEFER_BLOCKING 0x0 ;  /* 0x0000000000007b1d */ /* 0x000fec0000010000 */
[----:B-1-3--:R-:W-:Y:S05]  /*04e0*/  @P1 EXIT ;  /* 0x000000000000194d */ /* 0x00afea0003800000 */
[----:B------:R-:W-:Y:S01]  /*04f0*/  R2UR UR8, R234 ;  /* 0x00000000ea0872ca */ /* 0x000fe200000e0000 */
[----:B------:R-:W1:-:S12]  /*0500*/  LDCU.64 UR4, c[0x0][0x5a0] ;  /* 0x0000b400ff0477ac */ /* 0x000e580008000a00 */
[----:B------:R-:W-:-:S04]  /*0510*/  UIADD3 UR12, UPT, UPT, UR8, UR12, URZ ;  /* 0x0000000c080c7290 */ /* 0x000fc8000fffe0ff */
[----:B------:R-:W-:-:S04]  /*0520*/  ULEA UR8, UR12, UR13, 0x2 ;  /* 0x0000000d0c087291 */ /* 0x000fc8000f8e10ff */
[----:B-1----:R-:W-:-:S06]  /*0530*/  UIMAD.WIDE UR4, UR8, 0x4, UR4 ;  /* 0x00000004080478a5 */ /* 0x002fcc000f8e0204 */
[----:B------:R-:W-:Y:S02]  /*0540*/  IMAD.U32 R2, RZ, RZ, UR4 ;  /* 0x00000004ff027e24 */ /* 0x000fe4000f8e00ff */
[----:B------:R-:W-:Y:S01]  /*0550*/  IMAD.U32 R3, RZ, RZ, UR5 ;  /* 0x00000005ff037e24 */ /* 0x000fe2000f8e00ff */
[----:B------:R-:W-:Y:S02]  /*0560*/  BSSY B0, `(.L_x_2) ;  /* 0x0000237000007945 */ /* 0x000fe40003800000 */
[----:B------:R-:W1:Y:S02]  /*0570*/  LDCU UR4, c[0x0][0x5a8] ;  /* 0x0000b500ff0477ac */ /* 0x000e640008000800 */
[----:B------:R2:W5:Y:S01]  /*0580*/  LDG.E R235, desc[UR6][R2.64] ;  /* 0x0000000602eb7981 */ /* 0x000562000c1e1900 */
[----:B------:R-:W-:Y:S01]  /*0590*/  LOP3.LUT R5, R0, 0xf, RZ, 0xc0, !PT ;  /* 0x0000000f00057812 */ /* 0x000fe200078ec0ff */
[----:B------:R-:W-:Y:S02]  /*05a0*/  IMAD.MOV.U32 R233, RZ, RZ, 0x1 ;  /* 0x00000001ffe97424 */ /* 0x000fe400078e00ff */
[----:B------:R-:W-:Y:S01]  /*05b0*/  IMAD.MOV.U32 R232, RZ, RZ, RZ ;  /* 0x000000ffffe87224 */ /* 0x000fe200078e00ff */
[----:B------:R-:W-:Y:S06]  /*05c0*/  @P2 BRA `(.L_x_3) ;  /* 0x0000002000c02947 */ /* 0x000fec0003800000 */
[----:B--2---:R-:W2:Y:S01]  /*05d0*/  S2R R3, SR_CgaCtaId ;  /* 0x0000000000037919 */ /* 0x004ea20000008800 */
[----:B------:R-:W-:Y:S01]  /*05e0*/  MOV R2, 0x400 ;  /* 0x0000040000027802 */ /* 0x000fe20000000f00 */
[----:B------:R-:W-:-:S03]  /*05f0*/  IMAD.MOV.U32 R4, RZ, RZ, -0x80000000 ;  /* 0x80000000ff047424 */ /* 0x000fc600078e00ff */
[----:B--2---:R-:W-:-:S04]  /*0600*/  LEA R9, R3, R2, 0x18 ;  /* 0x0000000203097211 */ /* 0x004fc800078ec0ff */
[----:B------:R-:W2:Y:S02]  /*0610*/  SYNCS.PHASECHK.TRANS64.TRYWAIT P0, [R9+URZ+0x28], R4 ;  /* 0x00002804090075a7 */ /* 0x000ea400080011ff */
[----:B--2---:R-:W-:Y:S05]  /*0620*/  @!P0 BRA `(.L_x_4) ;  /* 0x0000006400508947 */ /* 0x004fea0003800000 */
.L_x_98:
[----:B------:R-:W-:Y:S02]  /*0630*/  ELECT P1, URZ, PT ;  /* 0x0000000000ff782f */ /* 0x000fe40003820000 */
[----:B------:R-:W-:Y:S02]  /*0640*/  R2UR UR5, R9 ;  /* 0x00000000090572ca */ /* 0x000fe400000e0000 */
[----:B------:R-:W-:-:S09]  /*0650*/  ELECT P0, URZ, PT ;  /* 0x0000000000ff782f */ /* 0x000fd20003800000 */
[----:B------:R-:W-:-:S04]  /*0660*/  @P1 IMAD.MOV.U32 R2, RZ, RZ, 0x2000 ;  /* 0x00002000ff021424 */ /* 0x000fc800078e00ff */
[----:B------:R-:W-:Y:S01]  /*0670*/  VOTEU.ANY UP0, P0 ;  /* 0x0000000000ff7886 */ /* 0x000fe20000000100 */
[----:B------:R-:W-:Y:S01]  /*0680*/  VOTEU.ANY UP1, P0 ;  /* 0x0000000000ff7886 */ /* 0x000fe20000020100 */
[----:B------:R3:W-:Y:S01]  /*0690*/  @P1 SYNCS.ARRIVE.TRANS64 RZ, [R9+URZ+0x20], R2 ;  /* 0x0000200209ff19a7 */ /* 0x0007e200080000ff */
[----:B------:R-:W-:Y:S02]  /*06a0*/  PLOP3.LUT P1, PT, PT, PT, PT, 0x8, 0x80 ;  /* 0x000000000080781c */ /* 0x000fe40003f2e170 */
[----:B------:R-:W4:Y:S01]  /*06b0*/  @UP0 LDCU.64 UR14, c[0x0][0x348] ;  /* 0x00006900ff0e07ac */ /* 0x000f220008000a00 */
[----:B------:R-:W-:Y:S02]  /*06c0*/  @UP0 UIADD3 UR8, UPT, UPT, UR5, 0x80, URZ ;  /* 0x0000008005080890 */ /* 0x000fe4000fffe0ff */
[----:B------:R-:W-:Y:S01]  /*06d0*/  @UP0 UIADD3 UR9, UPT, UPT, UR5, 0x20, URZ ;  /* 0x0000002005090890 */ /* 0x000fe2000fffe0ff */
[----:B------:R-:W-:Y:S01]  /*06e0*/  @UP0 UMOV UR10, URZ ;  /* 0x000000ff000a0c82 */ /* 0x000fe20008000000 */
[----:B------:R-:W-:-:S10]  /*06f0*/  @UP0 UMOV UR11, URZ ;  /* 0x000000ff000b0c82 */ /* 0x000fd40008000000 */
.L_x_5:
[----:B------:R-:W-:Y:S01]  /*0700*/  @P0 ELECT P1, URZ, PT ;  /* 0x0000000000ff082f */ /* 0x000fe20003820000 */
[----:B----4-:R4:W-:-:S12]  /*0710*/  @UP1 UTMALDG.4D [UR8], [UR14], desc[URZ] ;  /* 0x0000ff080e0015b4 */ /* 0x0109d80008019000 */
[----:B------:R-:W-:Y:S02]  /*0720*/  @P1 PLOP3.LUT P0, PT, P1, PT, PT, 0x8, 0x80 ;  /* 0x000000000080181c */ /* 0x000fe40000f0e170 */
[----:B------:R-:W-:-:S11]  /*0730*/  PLOP3.LUT P1, PT, PT, PT, PT, 0x8, 0x80 ;  /* 0x000000000080781c */ /* 0x000fd60003f2e170 */
[----:B----4-:R-:W-:Y:S05]  /*0740*/  @P0 BRA.U.ANY `(.L_x_5) ;  /* 0xfffffffd00ec0947 */ /* 0x010fea000393ffff */
[----:B------:R-:W-:Y:S02]  /*0750*/  ELECT P0, URZ, PT ;  /* 0x0000000000ff782f */ /* 0x000fe40003800000 */
[----:B------:R-:W-:-:S11]  /*0760*/  PLOP3.LUT P1, PT, PT, PT, PT, 0x8, 0x80 ;  /* 0x000000000080781c */ /* 0x000fd60003f2e170 */
[----:B------:R-:W-:Y:S01]  /*0770*/  VOTEU.ANY UP0, P0 ;  /* 0x0000000000ff7886 */ /* 0x000fe20000000100 */
[----:B------:R-:W-:-:S04]  /*0780*/  VOTEU.ANY UP1, P0 ;  /* 0x0000000000ff7886 */ /* 0x000fc80000020100 */
[----:B------:R-:W4:Y:S01]  /*0790*/  @UP0 LDCU.64 UR14, c[0x0][0x348] ;  /* 0x00006900ff0e07ac */ /* 0x000f220008000a00 */
[----:B------:R-:W-:Y:S02]  /*07a0*/  @UP0 UIADD3 UR8, UPT, UPT, UR5, 0x180, URZ ;  /* 0x0000018005080890 */ /* 0x000fe4000fffe0ff */
[----:B------:R-:W-:Y:S01]  /*07b0*/  @UP0 UIADD3 UR9, UPT, UPT, UR5, 0x20, URZ ;  /* 0x0000002005090890 */ /* 0x000fe2000fffe0ff */
[----:B------:R-:W-:Y:S01]  /*07c0*/  @UP0 UMOV UR10, 0x8 ;  /* 0x00000008000a0882 */ /* 0x000fe20000000000 */
[----:B------:R-:W-:-:S10]  /*07d0*/  @UP0 UMOV UR11, URZ ;  /* 0x000000ff000b0c82 */ /* 0x000fd40008000000 */
.L_x_6:
        /* <DEDUP_REMOVED lines=14> */
.L_x_7:
        /* <DEDUP_REMOVED lines=14> */
.L_x_8:
        /* <DEDUP_REMOVED lines=14> */
.L_x_9:
        /* <DEDUP_REMOVED lines=14> */
.L_x_10:
        /* <DEDUP_REMOVED lines=14> */
.L_x_11:
        /* <DEDUP_REMOVED lines=14> */
.L_x_12:
        /* <DEDUP_REMOVED lines=14> */
.L_x_13:
        /* <DEDUP_REMOVED lines=14> */
.L_x_14:
        /* <DEDUP_REMOVED lines=14> */
.L_x_15:
        /* <DEDUP_REMOVED lines=14> */
.L_x_16:
        /* <DEDUP_REMOVED lines=14> */
.L_x_17:
        /* <DEDUP_REMOVED lines=14> */
.L_x_18:
        /* <DEDUP_REMOVED lines=14> */
.L_x_19:
        /* <DEDUP_REMOVED lines=14> */
.L_x_20:
        /* <DEDUP_REMOVED lines=14> */
.L_x_21:
        /* <DEDUP_REMOVED lines=14> */
.L_x_22:
        /* <DEDUP_REMOVED lines=14> */
.L_x_23:
        /* <DEDUP_REMOVED lines=14> */
.L_x_24:
        /* <DEDUP_REMOVED lines=14> */
.L_x_25:
        /* <DEDUP_REMOVED lines=14> */
.L_x_26:
        /* <DEDUP_REMOVED lines=14> */
.L_x_27:
        /* <DEDUP_REMOVED lines=14> */
.L_x_28:
        /* <DEDUP_REMOVED lines=14> */
.L_x_29:
        /* <DEDUP_REMOVED lines=14> */
.L_x_30:
        /* <DEDUP_REMOVED lines=14> */
.L_x_31:
        /* <DEDUP_REMOVED lines=14> */
.L_x_32:
        /* <DEDUP_REMOVED lines=14> */
.L_x_33:
        /* <DEDUP_REMOVED lines=14> */
.L_x_34:
        /* <DEDUP_REMOVED lines=14> */
.L_x_35:
        /* <DEDUP_REMOVED lines=14> */
.L_x_36:
[----:B------:R-:W-:Y:S01]  /*2220*/  @P0 ELECT P1, URZ, PT ;  /* 0x0000000000ff082f */ /* 0x000fe20003820000 */
[----:B----4-:R4:W-:-:S12]  /*2230*/  @UP1 UTMALDG.4D [UR8], [UR14], desc[URZ] ;  /* 0x0000ff080e0015b4 */ /* 0x0109d80008019000 */
[----:B------:R-:W-:Y:S02]  /*2240*/  @P1 PLOP3.LUT P0, PT, P1, PT, PT, 0x8, 0x80 ;  /* 0x000000000080181c */ /* 0x000fe40000f0e170 */
[----:B------:R-:W-:-:S11]  /*2250*/  PLOP3.LUT P1, PT, PT, PT, PT, 0x8, 0x80 ;  /* 0x000000000080781c */ /* 0x000fd60003f2e170 */
[----:B----4-:R-:W-:Y:S05]  /*2260*/  @P0 BRA.U.ANY `(.L_x_36) ;  /* 0xfffffffd00ec0947 */ /* 0x010fea000393ffff */
[----:B-----5:R-:W-:-:S13]  /*2270*/  ISETP.GE.AND P0, PT, R235, 0x1, PT ;  /* 0x00000001eb00780c */ /* 0x020fda0003f06270 */
[----:B------:R-:W-:Y:S05]  /*2280*/  @!P0 BRA `(.L_x_3) ;  /* 0x0000000400908947 */ /* 0x000fea0003800000 */
[----:B------:R-:W4:Y:S02]  /*2290*/  SYNCS.PHASECHK.TRANS64.TRYWAIT P0, [R9+URZ+0x8], R4 ;  /* 0x00000804090075a7 */ /* 0x000f2400080011ff */
[----:B----4-:R-:W-:Y:S05]  /*22a0*/  @!P0 BRA `(.L_x_37) ;  /* 0x00000048004c8947 */ /* 0x010fea0003800000 */
.L_x_99:
[----:B------:R-:W-:Y:S01]  /*22b0*/  ELECT P0, URZ, PT ;  /* 0x0000000000ff782f */ /* 0x000fe20003800000 */
[----:B------:R-:W-:Y:S01]  /*22c0*/  IMAD R4, R235, 0x4, R9 ;  /* 0x00000004eb047824 */ /* 0x000fe200078e0209 */
[----:B------:R-:W-:Y:S02]  /*22d0*/  ELECT P1, URZ, PT ;  /* 0x0000000000ff782f */ /* 0x000fe40003820000 */
[----:B------:R-:W-:-:S09]  /*22e0*/  R2UR UR5, R9 ;  /* 0x00000000090572ca */ /* 0x000fd200000e0000 */
[----:B--23--:R-:W2:Y:S01]  /*22f0*/  @P0 LDC.64 R2, c[0x0][0x348] ;  /* 0x0000d200ff020b82 */ /* 0x00cea20000000a00 */
[----:B------:R-:W-:Y:S01]  /*2300*/  @P0 R2UR UR17, R9 ;  /* 0x00000000091102ca */ /* 0x000fe200000e0000 */
[----:B------:R-:W-:Y:S01]  /*2310*/  @P1 IMAD.MOV.U32 R6, RZ, RZ, 0x2000 ;  /* 0x00002000ff061424 */ /* 0x000fe200078e00ff */
[----:B------:R-:W-:Y:S01]  /*2320*/  VOTEU.ANY UP0, P0 ;  /* 0x0000000000ff7886 */ /* 0x000fe20000000100 */
[----:B------:R-:W-:Y:S02]  /*2330*/  VOTEU.ANY UP1, P0 ;  /* 0x0000000000ff7886 */ /* 0x000fe40000020100 */
[----:B------:R3:W-:Y:S01]  /*2340*/  @P1 SYNCS.ARRIVE.TRANS64 RZ, [R9+URZ], R6 ;  /* 0x0000000609ff19a7 */ /* 0x0007e200080000ff */
[----:B------:R-:W4:Y:S01]  /*2350*/  LDS R7, [R4+0x607c] ;  /* 0x00607c0004077984 */ /* 0x000f220000000800 */
[----:B------:R-:W-:Y:S01]  /*2360*/  @UP0 UIADD3 UR16, UPT, UPT, UR5, 0x2080, URZ ;  /* 0x0000208005100890 */ /* 0x000fe2000fffe0ff */
[----:B------:R-:W-:Y:S01]  /*2370*/  @UP0 UMOV UR18, URZ ;  /* 0x000000ff00120c82 */ /* 0x000fe20008000000 */
[----:B--2---:R-:W-:-:S04]  /*2380*/  @P0 IADD3 R2, P1, PT, R2, 0x80, RZ ;  /* 0x0000008002020810 */ /* 0x004fc80007f3e0ff */
[----:B------:R-:W-:Y:S01]  /*2390*/  @P0 R2UR UR8, R2 ;  /* 0x00000000020802ca */ /* 0x000fe200000e0000 */
[----:B------:R-:W-:Y:S01]  /*23a0*/  @P0 IMAD.X R3, RZ, RZ, R3, P1 ;  /* 0x000000ffff030224 */ /* 0x000fe200008e0603 */
[----:B------:R-:W-:-:S04]  /*23b0*/  PLOP3.LUT P1, PT, PT, PT, PT, 0x8, 0x80 ;  /* 0x000000000080781c */ /* 0x000fc80003f2e170 */
[----:B------:R-:W-:-:S07]  /*23c0*/  @P0 R2UR UR9, R3 ;  /* 0x00000000030902ca */ /* 0x000fce00000e0000 */
[----:B------:R-:W-:-:S05]  /*23d0*/  IMAD.U32 R2, RZ, RZ, UR8 ;  /* 0x00000008ff027e24 */ /* 0x000fca000f8e00ff */
[----:B------:R-:W-:Y:S01]  /*23e0*/  @P0 R2UR UR8, R2 ;  /* 0x00000000020802ca */ /* 0x000fe200000e0000 */
[----:B------:R-:W-:Y:S02]  /*23f0*/  IMAD.U32 R3, RZ, RZ, UR9 ;  /* 0x00000009ff037e24 */ /* 0x000fe4000f8e00ff */
[----:B----4-:R-:W-:-:S03]  /*2400*/  IMAD R7, R7, 0x10, R234 ;  /* 0x0000001007077824 */ /* 0x010fc600078e02ea */
[----:B------:R-:W-:Y:S02]  /*2410*/  @P0 R2UR UR9, R3 ;  /* 0x00000000030902ca */ /* 0x000fe400000e0000 */
[----:B---3--:R-:W-:-:S15]  /*2420*/  R2UR UR19, R7 ;  /* 0x00000000071372ca */ /* 0x008fde00000e0000 */
.L_x_38:
[----:B------:R-:W-:Y:S01]  /*2430*/  @P0 ELECT P1, URZ, PT ;  /* 0x0000000000ff082f */ /* 0x000fe20003820000 */
[----:B------:R-:W-:Y:S02]  /*2440*/  UMOV UR20, UR13 ;  /* 0x0000000d00147c82 */ /* 0x000fe40008000000 */
[----:B------:R2:W-:Y:S10]  /*2450*/  @UP1 UTMALDG.3D [UR16], [UR8], desc[URZ] ;  /* 0x0000ff10080015b4 */ /* 0x0005f40008011000 */
[----:B------:R-:W-:-:S02]  /*2460*/  @P1 PLOP3.LUT P0, PT, P1, PT, PT, 0x8, 0x80 ;  /* 0x000000000080181c */ /* 0x000fc40000f0e170 */
[----:B------:R-:W-:-:S11]  /*2470*/  PLOP3.LUT P1, PT, PT, PT, PT, 0x8, 0x80 ;  /* 0x000000000080781c */ /* 0x000fd60003f2e170 */
[----:B--2---:R-:W-:Y:S05]  /*2480*/  @P0 BRA.U.ANY `(.L_x_38) ;  /* 0xfffffffd00e80947 */ /* 0x004fea000393ffff */
[----:B------:R-:W-:-:S13]  /*2490*/  ELECT P0, URZ, PT ;  /* 0x0000000000ff782f */ /* 0x000fda0003800000 */
[----:B------:R-:W2:Y:S01]  /*24a0*/  @P0 LDC.64 R2, c[0x0][0x348] ;  /* 0x0000d200ff020b82 */ /* 0x000ea20000000a00 */
[----:B------:R-:W-:Y:S01]  /*24b0*/  @P0 R2UR UR17, R9 ;  /* 0x00000000091102ca */ /* 0x000fe200000e0000 */
[----:B------:R-:W-:Y:S01]  /*24c0*/  VOTEU.ANY UP0, P0 ;  /* 0x0000000000ff7886 */ /* 0x000fe20000000100 */
[----:B------:R-:W-:-:S04]  /*24d0*/  VOTEU.ANY UP1, P0 ;  /* 0x0000000000ff7886 */ /* 0x000fc80000020100 */
[----:B------:R-:W-:Y:S01]  /*24e0*/  @UP0 UIADD3 UR16, UPT, UPT, UR5, 0x2880, URZ ;  /* 0x0000288005100890 */ /* 0x000fe2000fffe0ff */
[----:B------:R-:W-:Y:S01]  /*24f0*/  @UP0 UMOV UR18, 0x40 ;  /* 0x0000004000120882 */ /* 0x000fe20000000000 */
[----:B--2---:R-:W-:-:S04]  /*2500*/  @P0 IADD3 R4, P1, PT, R2, 0x80, RZ ;  /* 0x0000008002040810 */ /* 0x004fc80007f3e0ff */
[----:B------:R-:W-:Y:S01]  /*2510*/  @P0 R2UR UR8, R4 ;  /* 0x00000000040802ca */ /* 0x000fe200000e0000 */
[----:B------:R-:W-:Y:S01]  /*2520*/  @P0 IMAD.X R2, RZ, RZ, R3, P1 ;  /* 0x000000ffff020224 */ /* 0x000fe200008e0603 */
[----:B------:R-:W-:-:S04]  /*2530*/  PLOP3.LUT P1, PT, PT, PT, PT, 0x8, 0x80 ;  /* 0x000000000080781c */ /* 0x000fc80003f2e170 */
[----:B------:R-:W-:-:S07]  /*2540*/  @P0 R2UR UR9, R2 ;  /* 0x00000000020902ca */ /* 0x000fce00000e0000 */
[----:B------:R-:W-:-:S05]  /*2550*/  IMAD.U32 R2, RZ, RZ, UR8 ;  /* 0x00000008ff027e24 */ /* 0x000fca000f8e00ff */
[----:B------:R-:W-:Y:S01]  /*2560*/  @P0 R2UR UR8, R2 ;  /* 0x00000000020802ca */ /* 0x000fe200000e0000 */
[----:B------:R-:W-:-:S05]  /*2570*/  IMAD.U32 R3, RZ, RZ, UR9 ;  /* 0x00000009ff037e24 */ /* 0x000fca000f8e00ff */
[----:B------:R-:W-:-:S15]  /*2580*/  @P0 R2UR UR9, R3 ;  /* 0x00000000030902ca */ /* 0x000fde00000e0000 */
.L_x_39:
        /* <DEDUP_REMOVED lines=22> */
.L_x_40:
[----:B------:R-:W-:Y:S01]  /*26f0*/  @P0 ELECT P1, URZ, PT ;  /* 0x0000000000ff082f */ /* 0x000fe20003820000 */
[----:B------:R-:W-:Y:S02]  /*2700*/  UMOV UR20, UR13 ;  /* 0x0000000d00147c82 */ /* 0x000fe40008000000 */
[----:B------:R2:W-:Y:S10]  /*2710*/  @UP1 UTMALDG.3D [UR16], [UR8], desc[URZ] ;  /* 0x0000ff10080015b4 */ /* 0x0005f40008011000 */
[----:B------:R-:W-:-:S02]  /*2720*/  @P1 PLOP3.LUT P0, PT, P1, PT, PT, 0x8, 0x80 ;  /* 0x000000000080181c */ /* 0x000fc40000f0e170 */
[----:B------:R-:W-:-:S11]  /*2730*/  PLOP3.LUT P1, PT, PT, PT, PT, 0x8, 0x80 ;  /* 0x000000000080781c */ /* 0x000fd60003f2e170 */
[----:B--2---:R-:W-:Y:S05]  /*2740*/  @P0 BRA.U.ANY `(.L_x_40) ;  /* 0xfffffffd00e80947 */ /* 0x004fea000393ffff */
[----:B------:R-:W-:Y:S01]  /*2750*/  ELECT P0, URZ, PT ;  /* 0x0000000000ff782f */ /* 0x000fe20003800000 */
[----:B------:R-:W-:Y:S02]  /*2760*/  IMAD.MOV.U32 R233, RZ, RZ, RZ ;  /* 0x000000ffffe97224 */ /* 0x000fe400078e00ff */
[----:B------:R-:W-:-:S10]  /*2770*/  IMAD.MOV.U32 R232, RZ, RZ, 0x1 ;  /* 0x00000001ffe87424 */ /* 0x000fd400078e00ff */
        /* <DEDUP_REMOVED lines=15> */
.L_x_41:
[----:B------:R-:W-:Y:S01]  /*2870*/  @P0 ELECT P1, URZ, PT ;  /* 0x0000000000ff082f */ /* 0x000fe20003820000 */
[----:B------:R-:W-:Y:S02]  /*2880*/  UMOV UR20, UR13 ;  /* 0x0000000d00147c82 */ /* 0x000fe40008000000 */
[----:B------:R4:W-:Y:S10]  /*2890*/  @UP1 UTMALDG.3D [UR16], [UR8], desc[URZ] ;  /* 0x0000ff10080015b4 */ /* 0x0009f40008011000 */
[----:B------:R-:W-:-:S02]  /*28a0*/  @P1 PLOP3.LUT P0, PT, P1, PT, PT, 0x8, 0x80 ;  /* 0x000000000080181c */ /* 0x000fc40000f0e170 */
[----:B------:R-:W-:-:S11]  /*28b0*/  PLOP3.LUT P1, PT, PT, PT, PT, 0x8, 0x80 ;  /* 0x000000000080781c */ /* 0x000fd60003f2e170 */
[----:B----4-:R-:W-:Y:S05]  /*28c0*/  @P0 BRA.U.ANY `(.L_x_41) ;  /* 0xfffffffd00e80947 */ /* 0x010fea000393ffff */
.L_x_3:
[----:B-1----:R-:W-:Y:S05]  /*28d0*/  BSYNC B0 ;  /* 0x0000000000007941 */ /* 0x002fea0003800000 */
.L_x_2:
[----:B------:R-:W1:Y:S01]  /*28e0*/  S2UR UR8, SR_CgaCtaId ;  /* 0x00000000000879c3 */ /* 0x000e620000008800 */
[----:B------:R-:W-:Y:S01]  /*28f0*/  UMOV UR5, 0x400 ;  /* 0x0000040000057882 */ /* 0x000fe20000000000 */
[----:B-----5:R-:W-:Y:S01]  /*2900*/  ISETP.GE.AND P1, PT, R235, 0x1, PT ;  /* 0x00000001eb00780c */ /* 0x020fe20003f26270 */
[----:B------:R-:W-:Y:S01]  /*2910*/  IMAD.MOV.U32 R231, RZ, RZ, RZ ;  /* 0x000000ffffe77224 */ /* 0x000fe200078e00ff */
[----:B------:R-:W-:Y:S01]  /*2920*/  PLOP3.LUT P0, PT, PT, PT, PT, 0x80, 0x8 ;  /* 0x000000000008781c */ /* 0x000fe20003f0f070 */
[----:B------:R-:W-:Y:S01]  /*2930*/  IMAD.MOV.U32 R230, RZ, RZ, -0x800000 ;  /* 0xff800000ffe67424 */ /* 0x000fe200078e00ff */
[----:B------:R-:W-:Y:S02]  /*2940*/  CS2R R40, SRZ ;  /* 0x0000000000287805 */ /* 0x000fe4000001ff00 */
[----:B------:R-:W-:Y:S02]  /*2950*/  CS2R R42, SRZ ;  /* 0x00000000002a7805 */ /* 0x000fe4000001ff00 */
[----:B------:R-:W-:-:S02]  /*2960*/  CS2R R44, SRZ ;  /* 0x00000000002c7805 */ /* 0x000fc4000001ff00 */
[----:B------:R-:W-:Y:S02]  /*2970*/  CS2R R46, SRZ ;  /* 0x00000000002e7805 */ /* 0x000fe4000001ff00 */
[----:B------:R-:W-:Y:S02]  /*2980*/  CS2R R84, SRZ ;  /* 0x0000000000547805 */ /* 0x000fe4000001ff00 */
[----:B------:R-:W-:Y:S02]  /*2990*/  CS2R R86, SRZ ;  /* 0x0000000000567805 */ /* 0x000fe4000001ff00 */
        /* <DEDUP_REMOVED lines=11> */
[----:B------:R-:W-:Y:S01]  /*2a50*/  CS2R R62, SRZ ;  /* 0x00000000003e7805 */ /* 0x000fe2000001ff00 */
[----:B-1----:R-:W-:Y:S01]  /*2a60*/  ULEA UR5, UR8, UR5, 0x18 ;  /* 0x0000000508057291 */ /* 0x002fe2000f8ec0ff */
[----:B------:R-:W-:Y:S02]  /*2a70*/  CS2R R64, SRZ ;  /* 0x0000000000407805 */ /* 0x000fe4000001ff00 */
[----:B------:R-:W-:Y:S02]  /*2a80*/  CS2R R66, SRZ ;  /* 0x0000000000427805 */ /* 0x000fe4000001ff00 */
[----:B------:R-:W-:-:S02]  /*2a90*/  CS2R R48, SRZ ;  /* 0x0000000000307805 */ /* 0x000fc4000001ff00 */
[----:B------:R-:W-:Y:S02]  /*2aa0*/  CS2R R50, SRZ ;  /* 0x0000000000327805 */ /* 0x000fe4000001ff00 */
[----:B------:R-:W-:Y:S01]  /*2ab0*/  CS2R R68, SRZ ;  /* 0x0000000000447805 */ /* 0x000fe2000001ff00 */
[----:B--23--:R-:W-:Y:S01]  /*2ac0*/  IMAD.U32 R2, RZ, RZ, UR5 ;  /* 0x00000005ff027e24 */ /* 0x00cfe2000f8e00ff */
[----:B------:R-:W-:Y:S02]  /*2ad0*/  CS2R R70, SRZ ;  /* 0x0000000000467805 */ /* 0x000fe4000001ff00 */
[----:B------:R-:W-:Y:S02]  /*2ae0*/  CS2R R16, SRZ ;  /* 0x0000000000107805 */ /* 0x000fe4000001ff00 */
[----:B------:R-:W-:Y:S01]  /*2af0*/  CS2R R18, SRZ ;  /* 0x0000000000127805 */ /* 0x000fe2000001ff00 */
[----:B------:R-:W1:Y:S01]  /*2b00*/  SYNCS.PHASECHK.TRANS64.TRYWAIT P3, [R2+URZ+0x20], RZ ;  /* 0x000020ff020075a7 */ /* 0x000e6200080611ff */
        /* <DEDUP_REMOVED lines=20> */
[----:B------:R-:W-:Y:S01]  /*2c50*/  CS2R R96, SRZ ;  /* 0x0000000000607805 */ /* 0x000fe2000001ff00 */
[----:B------:R-:W-:Y:S02]  /*2c60*/  IMAD.MOV.U32 R98, RZ, RZ, RZ ;  /* 0x000000ffff627224 */ /* 0x000fe400078e00ff */
[----:B------:R-:W-:Y:S01]  /*2c70*/  IMAD R5, R5, 0x10, R2 ;  /* 0x0000001005057824 */ /* 0x000fe200078e0202 */
[----:B-1----:R-:W-:Y:S06]  /*2c80*/  @P3 BRA `(.L_x_42) ;  /* 0x0000000000083947 */ /* 0x002fec0003800000 */
[----:B------:R-:W1:Y:S02]  /*2c90*/  SYNCS.PHASECHK.TRANS64.TRYWAIT P3, [R2+URZ+0x20], RZ ;  /* 0x000020ff020075a7 */ /* 0x000e6400080611ff */
[----:B-1----:R-:W-:Y:S05]  /*2ca0*/  @!P3 BRA `(.L_x_43) ;  /* 0x0000003c00e8b947 */ /* 0x002fea0003800000 */
.L_x_42:
[----:B------:R2:W3:Y:S01]  /*2cb0*/  LDSM.16.M88.2 R100, [R5+0x80] ;  /* 0x000080000564783b */ /* 0x0004e20000000100 */
[----:B------:R-:W-:Y:S01]  /*2cc0*/  IMAD.MOV.U32 R99, RZ, RZ, RZ ;  /* 0x000000ffff637224 */ /* 0x000fe200078e00ff */
[----:B------:R-:W-:Y:S02]  /*2cd0*/  CS2R R32, SRZ ;  /* 0x0000000000207805 */ /* 0x000fe4000001ff00 */
[----:B------:R-:W-:Y:S01]  /*2ce0*/  CS2R R34, SRZ ;  /* 0x0000000000227805 */ /* 0x000fe2000001ff00 */
[----:B------:R2:W4:Y:S01]  /*2cf0*/  LDSM.16.M88.2 R102, [R5+0x180] ;  /* 0x000180000566783b */ /* 0x0005220000000100 */
[----:B------:R-:W-:Y:S02]  /*2d00*/  CS2R R28, SRZ ;  /* 0x00000000001c7805 */ /* 0x000fe4000001ff00 */
[----:B------:R-:W-:Y:S02]  /*2d10*/  CS2R R30, SRZ ;  /* 0x00000000001e7805 */ /* 0x000fe4000001ff00 */
[----:B------:R-:W-:Y:S01]  /*2d20*/  CS2R R88, SRZ ;  /* 0x0000000000587805 */ /* 0x000fe2000001ff00 */
[----:B------:R2:W1:Y:S01]  /*2d30*/  LDSM.16.M88.2 R104, [R5+0x280] ;  /* 0x000280000568783b */ /* 0x0004620000000100 */
[----:B------:R-:W-:-:S02]  /*2d40*/  CS2R R90, SRZ ;  /* 0x00000000005a7805 */ /* 0x000fc4000001ff00 */
[----:B------:R-:W-:Y:S02]  /*2d50*/  CS2R R172, SRZ ;  /* 0x0000000000ac7805 */ /* 0x000fe4000001ff00 */
[----:B------:R-:W-:Y:S01]  /*2d60*/  CS2R R174, SRZ ;  /* 0x0000000000ae7805 */ /* 0x000fe2000001ff00 */
[----:B------:R2:W1:Y:S01]  /*2d70*/  LDSM.16.M88.2 R106, [R5+0x380] ;  /* 0x00038000056a783b */ /* 0x0004620000000100 */
        /* <DEDUP_REMOVED lines=9> */
[----:B------:R-:W-:Y:S01]  /*2e10*/  CS2R R190, SRZ ;  /* 0x0000000000be7805 */ /* 0x000fe2000001ff00 */
[----:B------:R2:W1:Y:S04]  /*2e20*/  LDSM.16.M88.2 R112, [R5+0x680] ;  /* 0x000680000570783b */ /* 0x0004680000000100 */
        /* <DEDUP_REMOVED lines=24> */
[----:B------:R2:W1:Y:S01]  /*2fb0*/  LDSM.16.M88.2 R162, [R5+0x1f80] ;  /* 0x001f800005a2783b */ /* 0x0004620000000100 */
[----:B------:R2:W1:Y:S01]  /*2fc0*/  @P1 SYNCS.PHASECHK.TRANS64.TRYWAIT P0, [R2+URZ], RZ ;  /* 0x000000ff020015a7 */ /* 0x00046200080011ff */
[----:B---34-:R-:W-:Y:S05]  /*2fd0*/  @!P1 BRA `(.L_x_44) ;  /* 0x0000002000009947 */ /* 0x018fea0003800000 */
[----:B------:R-:W3:Y:S01]  /*2fe0*/  LDC.64 R238, c[0x0][0x348] ;  /* 0x0000d200ffee7b82 */ /* 0x000ee20000000a00 */
[----:B------:R-:W-:Y:S01]  /*2ff0*/  IMAD.MOV R229, RZ, RZ, -R235 ;  /* 0x000000ffffe57224 */ /* 0x000fe200078e0aeb */
[----:B------:R-:W-:Y:S01]  /*3000*/  CS2R R6, SRZ ;  /* 0x0000000000067805 */ /* 0x000fe2000001ff00 */
[----:B------:R-:W-:Y:S01]  /*3010*/  IMAD.MOV.U32 R231, RZ, RZ, RZ ;  /* 0x000000ffffe77224 */ /* 0x000fe200078e00ff */
[----:B--2---:R-:W-:Y:S01]  /*3020*/  CS2R R4, SRZ ;  /* 0x0000000000047805 */ /* 0x004fe2000001ff00 */
[----:B------:R-:W-:Y:S02]  /*3030*/  IMAD.MOV.U32 R230, RZ, RZ, -0x800000 ;  /* 0xff800000ffe67424 */ /* 0x000fe400078e00ff */
[----:B------:R-:W-:-:S07]  /*3040*/  IMAD.MOV.U32 R228, RZ, RZ, 0x1 ;  /* 0x00000001ffe47424 */ /* 0x000fce00078e00ff */
.L_x_71:
[----:B------:R-:W-:Y:S01]  /*3050*/  ISETP.NE.AND P2, PT, R236, RZ, PT ;  /* 0x000000ffec00720c */ /* 0x000fe20003f45270 */
[----:B------:R-:W-:Y:S03]  /*3060*/  BSSY B0, `(.L_x_45) ;  /* 0x0000009000007945 */ /* 0x000fe60003800000 */
[----:B------:R-:W-:Y:S01]  /*3070*/  ISETP.GE.OR P1, PT, R4, R235, P2 ;  /* 0x000000eb0400720c */ /* 0x000fe20001726670 */
[----:B-1----:R-:W-:-:S12]  /*3080*/  @P0 BRA `(.L_x_46) ;  /* 0x0000000000180947 */ /* 0x002fd80003800000 */
[----:B------:R-:W1:Y:S01]  /*3090*/  S2R R9, SR_CgaCtaId ;  /* 0x0000000000097919 */ /* 0x000e620000008800 */
[----:B------:R-:W-:Y:S01]  /*30a0*/  MOV R0, 0x400 ;  /* 0x0000040000007802 */ /* 0x000fe20000000f00 */
[----:B------:R-:W-:-:S03]  /*30b0*/  IMAD.U32 R8, R5, -0x80000000, RZ ;  /* 0x8000000005087824 */ /* 0x000fc600078e00ff */
[----:B-1----:R-:W-:-:S04]  /*30c0*/  LEA R11, R9, R0, 0x18 ;  /* 0x00000000090b7211 */ /* 0x002fc800078ec0ff */
[----:B------:R-:W1:Y:S02]  /*30d0*/  SYNCS.PHASECHK.TRANS64.TRYWAIT P0, [R11+URZ], R8 ;  /* 0x000000080b0075a7 */ /* 0x000e6400080011ff */
[----:B-1----:R-:W-:Y:S05]  /*30e0*/  @!P0 BRA `(.L_x_47) ;  /* 0x0000003800ec8947 */ /* 0x002fea0003800000 */
.L_x_46:
[----:B------:R-:W-:Y:S05]  /*30f0*/  BSYNC B0 ;  /* 0x0000000000007941 */ /* 0x000fea0003800000 */
.L_x_45:
[----:B------:R-:W-:Y:S04]  /*3100*/  BSSY B0, `(.L_x_48) ;  /* 0x000006a000007945 */ /* 0x000fe80003800000 */
[----:B------:R-:W-:Y:S05]  /*3110*/  @P1 BRA `(.L_x_49) ;  /* 0x0000000400a01947 */ /* 0x000fea0003800000 */
[----:B-1----:R-:W1:Y:S01]  /*3120*/  S2R R9, SR_CgaCtaId ;  /* 0x0000000000097919 */ /* 0x002e620000008800 */
[----:B------:R-:W-:Y:S01]  /*3130*/  MOV R0, 0x400 ;  /* 0x0000040000007802 */ /* 0x000fe20000000f00 */
[----:B------:R-:W-:Y:S01]  /*3140*/  IMAD.U32 R8, R228, -0x80000000, RZ ;  /* 0x80000000e4087824 */ /* 0x000fe200078e00ff */
[----:B------:R-:W-:Y:S02]  /*3150*/  BSSY B1, `(.L_x_50) ;  /* 0x0000004000017945 */ /* 0x000fe40003800000 */
[----:B-1----:R-:W-:-:S04]  /*3160*/  LEA R169, R9, R0, 0x18 ;  /* 0x0000000009a97211 */ /* 0x002fc800078ec0ff */
[----:B------:R-:W1:Y:S02]  /*3170*/  SYNCS.PHASECHK.TRANS64.TRYWAIT P0, [R169+URZ+0x18], R8 ;  /* 0x00001808a90075a7 */ /* 0x000e6400080011ff */
[----:B-1----:R-:W-:Y:S05]  /*3180*/  @!P0 BRA `(.L_x_51) ;  /* 0x0000003800dc8947 */ /* 0x002fea0003800000 */
.L_x_102:
[----:B------:R-:W-:Y:S05]  /*3190*/  BSYNC B1 ;  /* 0x0000000000017941 */ /* 0x000fea0003800000 */
.L_x_50:
[----:B------:R-:W-:Y:S02]  /*31a0*/  ELECT P1, URZ, PT ;  /* 0x0000000000ff782f */ /* 0x000fe40003820000 */
[----:B------:R-:W-:Y:S02]  /*31b0*/  LOP3.LUT R0, RZ, R4, RZ, 0x33, !PT ;  /* 0x00000004ff007212 */ /* 0x000fe400078e33ff */
[----:B------:R-:W-:Y:S01]  /*31c0*/  ELECT P0, URZ, PT ;  /* 0x0000000000ff782f */ /* 0x000fe20003800000 */
[----:B------:R-:W2:Y:S01]  /*31d0*/  S2UR UR20, SR_CTAID.Y ;  /* 0x00000000001479c3 */ /* 0x000ea20000002600 */
[----:B------:R-:W-:Y:S01]  /*31e0*/  R2UR UR5, R169 ;  /* 0x00000000a90572ca */ /* 0x000fe200000e0000 */
[----:B------:R-:W-:-:S04]  /*31f0*/  IMAD.IADD R0, R235, 0x1, R0 ;  /* 0x00000001eb007824 */ /* 0x000fc800078e0200 */
[----:B------:R-:W-:Y:S02]  /*3200*/  IMAD R0, R0, 0x4, R169 ;  /* 0x0000000400007824 */ /* 0x000fe400078e02a9 */
[----:B------:R-:W-:-:S04]  /*3210*/  @P1 IMAD.MOV.U32 R2, RZ, RZ, 0x2000 ;  /* 0x00002000ff021424 */ /* 0x000fc800078e00ff */
[----:B------:R-:W-:Y:S01]  /*3220*/  VOTEU.ANY UP0, P0 ;  /* 0x0000000000ff7886 */ /* 0x000fe20000000100 */
[----:B------:R-:W-:Y:S01]  /*3230*/  VOTEU.ANY UP1, P0 ;  /* 0x0000000000ff7886 */ /* 0x000fe20000020100 */
[----:B------:R4:W-:Y:S01]  /*3240*/  @P1 SYNCS.ARRIVE.TRANS64 RZ, [R169+URZ+0x10], R2 ;  /* 0x00001002a9ff19a7 */ /* 0x0009e200080000ff */
[----:B------:R-:W5:Y:S02]  /*3250*/  LDS R11, [R0+0x6080] ;  /* 0x00608000000b7984 */ /* 0x000f640000000800 */
[----:B------:R-:W-:Y:S02]  /*3260*/  @UP0 UIADD3 UR16, UPT, UPT, UR5, 0x4080, URZ ;  /* 0x0000408005100890 */ /* 0x000fe4000fffe0ff */
[----:B------:R-:W-:Y:S01]  /*3270*/  @UP0 UIADD3 UR17, UPT, UPT, UR5, 0x10, URZ ;  /* 0x0000001005110890 */ /* 0x000fe2000fffe0ff */
[----:B------:R-:W-:Y:S01]  /*3280*/  @UP0 UMOV UR18, URZ ;  /* 0x000000ff00120c82 */ /* 0x000fe20008000000 */
[----:B---34-:R-:W-:-:S04]  /*3290*/  @P0 IADD3 R2, P1, PT, R238, 0x100, RZ ;  /* 0x00000100ee020810 */ /* 0x018fc80007f3e0ff */
[----:B------:R-:W-:Y:S01]  /*32a0*/  @P0 R2UR UR8, R2 ;  /* 0x00000000020802ca */ /* 0x000fe200000e0000 */
[----:B------:R-:W-:Y:S01]  /*32b0*/  @P0 IMAD.X R8, RZ, RZ, R239, P1 ;  /* 0x000000ffff080224 */ /* 0x000fe200008e06ef */
[----:B------:R-:W-:-:S04]  /*32c0*/  PLOP3.LUT P1, PT, PT, PT, PT, 0x8, 0x80 ;  /* 0x000000000080781c */ /* 0x000fc80003f2e170 */
[----:B------:R-:W-:-:S07]  /*32d0*/  @P0 R2UR UR9, R8 ;  /* 0x00000000080902ca */ /* 0x000fce00000e0000 */
[----:B------:R-:W-:-:S05]  /*32e0*/  IMAD.U32 R8, RZ, RZ, UR8 ;  /* 0x00000008ff087e24 */ /* 0x000fca000f8e00ff */
[----:B------:R-:W-:Y:S01]  /*32f0*/  @P0 R2UR UR8, R8 ;  /* 0x00000000080802ca */ /* 0x000fe200000e0000 */
[----:B-1----:R-:W-:-:S05]  /*3300*/  IMAD.U32 R9, RZ, RZ, UR9 ;  /* 0x00000009ff097e24 */ /* 0x002fca000f8e00ff */
[----:B------:R-:W-:Y:S01]  /*3310*/  @P0 R2UR UR9, R9 ;  /* 0x00000000090902ca */ /* 0x000fe200000e0000 */
[----:B--2--5:R-:W-:-:S14]  /*3320*/  IMAD R11, R11, 0x10, R234 ;  /* 0x000000100b0b7824 */ /* 0x024fdc00078e02ea */
.L_x_52:
[----:B------:R-:W-:-:S13]  /*3330*/  @P0 ELECT P1, URZ, PT ;  /* 0x0000000000ff082f */ /* 0x000fda0003820000 */
[----:B------:R-:W-:Y:S02]  /*3340*/  @P1 R2UR.BROADCAST UR19, R11 ;  /* 0x000000000b1312ca */ /* 0x000fe400008e0000 */
[----:B------:R-:W-:-:S11]  /*3350*/  @P1 PLOP3.LUT P0, PT, P1, PT, PT, 0x8, 0x80 ;  /* 0x000000000080181c */ /* 0x000fd60000f0e170 */
[----:B------:R1:W-:Y:S01]  /*3360*/  @UP1 UTMALDG.3D [UR16], [UR8], desc[URZ] ;  /* 0x0000ff10080015b4 */ /* 0x0003e20008011000 */
[----:B------:R-:W-:Y:S01]  /*3370*/  PLOP3.LUT P1, PT, PT, PT, PT, 0x8, 0x80 ;  /* 0x000000000080781c */ /* 0x000fe20003f2e170 */
[----:B-1----:R-:W-:-:S12]  /*3380*/  @P0 BRA.U.ANY `(.L_x_52) ;  /* 0xfffffffd00e80947 */ /* 0x002fd8000393ffff */
[----:B------:R-:W-:-:S13]  /*3390*/  ELECT P0, URZ, PT ;  /* 0x0000000000ff782f */ /* 0x000fda0003800000 */
[----:B------:R-:W-:Y:S01]  /*33a0*/  @P0 IADD3 R0, P1, PT, R238, 0x100, RZ ;  /* 0x00000100ee000810 */ /* 0x000fe20007f3e0ff */
[----:B------:R-:W-:Y:S01]  /*33b0*/  VOTEU.ANY UP0, P0 ;  /* 0x0000000000ff7886 */ /* 0x000fe20000000100 */
[----:B------:R-:W-:Y:S02]  /*33c0*/  VOTEU.ANY UP1, P0 ;  /* 0x0000000000ff7886 */ /* 0x000fe40000020100 */
[----:B------:R-:W-:Y:S01]  /*33d0*/  @P0 R2UR UR8, R0 ;  /* 0x00000000000802ca */ /* 0x000fe200000e0000 */
[----:B------:R-:W-:Y:S01]  /*33e0*/  @P0 IMAD.X R2, RZ, RZ, R239, P1 ;  /* 0x000000ffff020224 */ /* 0x000fe200008e06ef */
[----:B------:R-:W-:Y:S01]  /*33f0*/  PLOP3.LUT P1, PT, PT, PT, PT, 0x8, 0x80 ;  /* 0x000000000080781c */ /* 0x000fe20003f2e170 */
[----:B------:R-:W-:Y:S02]  /*3400*/  @UP0 UIADD3 UR16, UPT, UPT, UR5, 0x4880, URZ ;  /* 0x0000488005100890 */ /* 0x000fe4000fffe0ff */
[----:B------:R-:W-:Y:S01]  /*3410*/  @UP0 UIADD3 UR17, UPT, UPT, UR5, 0x10, URZ ;  /* 0x0000001005110890 */ /* 0x000fe2000fffe0ff */
[----:B------:R-:W-:Y:S01]  /*3420*/  @P0 R2UR UR9, R2 ;  /* 0x00000000020902ca */ /* 0x000fe200000e0000 */
[----:B------:R-:W-:-:S06]  /*3430*/  @UP0 UMOV UR18, 0x40 ;  /* 0x0000004000120882 */ /* 0x000fcc0000000000 */
[----:B------:R-:W-:-:S05]  /*3440*/  IMAD.U32 R8, RZ, RZ, UR8 ;  /* 0x00000008ff087e24 */ /* 0x000fca000f8e00ff */
[----:B------:R-:W-:Y:S01]  /*3450*/  @P0 R2UR UR8, R8 ;  /* 0x00000000080802ca */ /* 0x000fe200000e0000 */
[----:B------:R-:W-:-:S05]  /*3460*/  IMAD.U32 R9, RZ, RZ, UR9 ;  /* 0x00000009ff097e24 */ /* 0x000fca000f8e00ff */
[----:B------:R-:W-:-:S15]  /*3470*/  @P0 R2UR UR9, R9 ;  /* 0x00000000090902ca */ /* 0x000fde00000e0000 */
.L_x_53:
        /* <DEDUP_REMOVED lines=21> */
.L_x_54:
        /* <DEDUP_REMOVED lines=21> */
.L_x_55:
[----:B------:R-:W-:-:S13]  /*3720*/  @P0 ELECT P1, URZ, PT ;  /* 0x0000000000ff082f */ /* 0x000fda0003820000 */
[----:B------:R-:W-:Y:S02]  /*3730*/  @P1 R2UR.BROADCAST UR19, R11 ;  /* 0x000000000b1312ca */ /* 0x000fe400008e0000 */
[----:B------:R-:W-:-:S11]  /*3740*/  @P1 PLOP3.LUT P0, PT, P1, PT, PT, 0x8, 0x80 ;  /* 0x000000000080181c */ /* 0x000fd60000f0e170 */
[----:B------:R1:W-:Y:S01]  /*3750*/  @UP1 UTMALDG.3D [UR16], [UR8], desc[URZ] ;  /* 0x0000ff10080015b4 */ /* 0x0003e20008011000 */
[----:B------:R-:W-:Y:S01]  /*3760*/  PLOP3.LUT P1, PT, PT, PT, PT, 0x8, 0x80 ;  /* 0x000000000080781c */ /* 0x000fe20003f2e170 */
[----:B-1----:R-:W-:-:S12]  /*3770*/  @P0 BRA.U.ANY `(.L_x_55) ;  /* 0xfffffffd00e80947 */ /* 0x002fd8000393ffff */
[----:B------:R-:W-:Y:S01]  /*3780*/  VIADD R4, R4, 0x1 ;  /* 0x0000000104047836 */ /* 0x000fe20000000000 */
[----:B------:R-:W-:-:S07]  /*3790*/  LOP3.LUT R228, R228, 0x1, RZ, 0x3c, !PT ;  /* 0x00000001e4e47812 */ /* 0x000fce00078e3cff */
.L_x_49:
[----:B------:R-:W-:Y:S05]  /*37a0*/  BSYNC B0 ;  /* 0x0000000000007941 */ /* 0x000fea0003800000 */
.L_x_48:
[----:B------:R-:W2:Y:S01]  /*37b0*/  S2R R0, SR_TID.X ;  /* 0x0000000000007919 */ /* 0x000ea20000002100 */
[----:B------:R-:W4:Y:S01]  /*37c0*/  S2UR UR8, SR_CgaCtaId ;  /* 0x00000000000879c3 */ /* 0x000f220000008800 */
[----:B------:R-:W-:Y:S01]  /*37d0*/  UMOV UR5, 0x400 ;  /* 0x0000040000057882 */ /* 0x000fe20000000000 */
[----:B------:R-:W-:Y:S01]  /*37e0*/  ISETP.GE.OR P0, PT, R232, R235, P2 ;  /* 0x000000ebe800720c */ /* 0x000fe20001706670 */
[----:B------:R-:W-:Y:S01]  /*37f0*/  BSSY B0, `(.L_x_56) ;  /* 0x00000b2000007945 */ /* 0x000fe20003800000 */
[----:B------:R-:W-:Y:S01]  /*3800*/  LOP3.LUT R5, R5, 0x1, RZ, 0x3c, !PT ;  /* 0x0000000105057812 */ /* 0x000fe200078e3cff */
[----:B----4-:R-:W-:Y:S01]  /*3810*/  ULEA UR5, UR8, UR5, 0x18 ;  /* 0x0000000508057291 */ /* 0x010fe2000f8ec0ff */
[C---:B--2---:R-:W-:Y:S01]  /*3820*/  IMAD R2, R0.reuse, 0x40, R0 ;  /* 0x0000004000027824 */ /* 0x044fe200078e0200 */
[C---:B------:R-:W-:Y:S01]  /*3830*/  ISETP.NE.AND P1, PT, R0.reuse, RZ, PT ;  /* 0x000000ff0000720c */ /* 0x040fe20003f25270 */
[----:B-1----:R-:W-:-:S03]  /*3840*/  IMAD.SHL.U32 R9, R0, 0x20, RZ ;  /* 0x0000002000097824 */ /* 0x002fc600078e00ff */
[----:B------:R-:W-:Y:S01]  /*3850*/  LOP3.LUT R8, R2, 0x1c8, RZ, 0xc0, !PT ;  /* 0x000001c802087812 */ /* 0x000fe200078ec0ff */
[----:B------:R-:W-:-:S03]  /*3860*/  IMAD.U32 R2, RZ, RZ, UR5 ;  /* 0x00000005ff027e24 */ /* 0x000fc6000f8e00ff */
[----:B------:R-:W-:-:S04]  /*3870*/  LOP3.LUT R9, R8, 0x200, R9, 0xf8, !PT ;  /* 0x0000020008097812 */ /* 0x000fc800078ef809 */
[----:B------:R-:W-:-:S05]  /*3880*/  IADD3 R212, PT, PT, R2, R9, R9 ;  /* 0x0000000902d47210 */ /* 0x000fca0007ffe009 */
[C---:B------:R-:W-:Y:S02]  /*3890*/  VIADD R223, R212.reuse, 0x2080 ;  /* 0x00002080d4df7836 */ /* 0x040fe40000000000 */
[C---:B------:R-:W-:Y:S02]  /*38a0*/  VIADD R222, R212.reuse, 0x20a0 ;  /* 0x000020a0d4de7836 */ /* 0x040fe40000000000 */
[C---:B------:R-:W-:Y:S01]  /*38b0*/  VIADD R221, R212.reuse, 0x20c0 ;  /* 0x000020c0d4dd7836 */ /* 0x040fe20000000000 */
[----:B------:R-:W-:Y:S01]  /*38c0*/  SHF.R.U32.HI R8, RZ, 0x3, R223 ;  /* 0x00000003ff087819 */ /* 0x000fe200000116df */
[----:B------:R-:W-:Y:S01]  /*38d0*/  VIADD R212, R212, 0x20e0 ;  /* 0x000020e0d4d47836 */ /* 0x000fe20000000000 */
[----:B------:R-:W-:Y:S02]  /*38e0*/  SHF.R.U32.HI R9, RZ, 0x3, R222 ;  /* 0x00000003ff097819 */ /* 0x000fe400000116de */
[----:B------:R-:W-:Y:S02]  /*38f0*/  LOP3.LUT R223, R223, 0x70, R8, 0x78, !PT ;  /* 0x00000070dfdf7812 */ /* 0x000fe400078e7808 */
[----:B------:R-:W-:-:S02]  /*3900*/  LOP3.LUT R222, R222, 0x70, R9, 0x78, !PT ;  /* 0x00000070dede7812 */ /* 0x000fc400078e7809 */
[----:B------:R-:W-:Y:S01]  /*3910*/  SHF.R.U32.HI R192, RZ, 0x3, R221 ;  /* 0x00000003ffc07819 */ /* 0x000fe200000116dd */
[----:B------:R-:W1:Y:S01]  /*3920*/  LDSM.16.M88.4 R168, [R223] ;  /* 0x00000000dfa8783b */ /* 0x000e620000000200 */
[----:B------:R-:W-:Y:S02]  /*3930*/  SHF.R.U32.HI R213, RZ, 0x3, R212 ;  /* 0x00000003ffd57819 */ /* 0x000fe400000116d4 */
[----:B------:R-:W-:Y:S01]  /*3940*/  LOP3.LUT R221, R221, 0x70, R192, 0x78, !PT ;  /* 0x00000070dddd7812 */ /* 0x000fe200078e78c0 */
[----:B------:R-:W2:Y:S01]  /*3950*/  LDSM.16.M88.4 R8, [R222] ;  /* 0x00000000de08783b */ /* 0x000ea20000000200 */
[----:B------:R-:W-:-:S03]  /*3960*/  LOP3.LUT R220, R212, 0x70, R213, 0x78, !PT ;  /* 0x00000070d4dc7812 */ /* 0x000fc600078e78d5 */
[----:B------:R-:W4:Y:S04]  /*3970*/  LDSM.16.M88.4 R216, [R221] ;  /* 0x00000000ddd8783b */ /* 0x000f280000000200 */
[----:B------:R-:W5:Y:S01]  /*3980*/  LDSM.16.M88.4 R212, [R220] ;  /* 0x00000000dcd4783b */ /* 0x000f620000000200 */
[C---:B-1----:R-:W-:Y:S08]  /*3990*/  HMMA.16816.F32 R192, R100.reuse, R168, RZ ;  /* 0x000000a864c0723c */ /* 0x042ff000000018ff */
[----:B------:R-:W-:-:S12]  /*39a0*/  HMMA.16816.F32 R168, R100, R170, RZ ;  /* 0x000000aa64a8723c */ /* 0x000fd800000018ff */
[C---:B--2---:R-:W-:Y:S08]  /*39b0*/  HMMA.16816.F32 R192, R104.reuse, R8, R192 ;  /* 0x0000000868c0723c */ /* 0x044ff000000018c0 */
[----:B------:R-:W-:Y:S01]  /*39c0*/  HMMA.16816.F32 R8, R104, R10, R168 ;  /* 0x0000000a6808723c */ /* 0x000fe200000018a8 */
[----:B------:R-:W1:Y:S11]  /*39d0*/  LDSM.16.M88.4 R168, [R223+0x800] ;  /* 0x00080000dfa8783b */ /* 0x000e760000000200 */
[C---:B----4-:R-:W-:Y:S08]  /*39e0*/  HMMA.16816.F32 R192, R108.reuse, R216, R192 ;  /* 0x000000d86cc0723c */ /* 0x050ff000000018c0 */
[----:B------:R-:W-:Y:S01]  /*39f0*/  HMMA.16816.F32 R216, R108, R218, R8 ;  /* 0x000000da6cd8723c */ /* 0x000fe20000001808 */
[----:B------:R-:W2:Y:S11]  /*3a00*/  LDSM.16.M88.4 R8, [R222+0x800] ;  /* 0x00080000de08783b */ /* 0x000eb60000000200 */
[C---:B-----5:R-:W-:Y:S08]  /*3a10*/  HMMA.16816.F32 R192, R112.reuse, R212, R192 ;  /* 0x000000d470c0723c */ /* 0x060ff000000018c0 */
[----:B------:R-:W-:Y:S01]  /*3a20*/  HMMA.16816.F32 R212, R112, R214, R216 ;  /* 0x000000d670d4723c */ /* 0x000fe200000018d8 */
[----:B------:R-:W4:Y:S11]  /*3a30*/  LDSM.16.M88.4 R216, [R221+0x800] ;  /* 0x00080000ddd8783b */ /* 0x000f360000000200 */
[C---:B-1----:R-:W-:Y:S08]  /*3a40*/  HMMA.16816.F32 R192, R116.reuse, R168, R192 ;  /* 0x000000a874c0723c */ /* 0x042ff000000018c0 */
[----:B------:R-:W-:Y:S01]  /*3a50*/  HMMA.16816.F32 R168, R116, R170, R212 ;  /* 0x000000aa74a8723c */ /* 0x000fe200000018d4 */
[----:B------:R-:W1:Y:S11]  /*3a60*/  LDSM.16.M88.4 R212, [R220+0x800] ;  /* 0x00080000dcd4783b */ /* 0x000e760000000200 */
[C---:B--2---:R-:W-:Y:S08]  /*3a70*/  HMMA.16816.F32 R192, R120.reuse, R8, R192 ;  /* 0x0000000878c0723c */ /* 0x044ff000000018c0 */
[----:B------:R-:W-:Y:S01]  /*3a80*/  HMMA.16816.F32 R8, R120, R10, R168 ;  /* 0x0000000a7808723c */ /* 0x000fe200000018a8 */
[----:B------:R-:W2:Y:S11]  /*3a90*/  LDSM.16.M88.4 R168, [R223+0x1000] ;  /* 0x00100000dfa8783b */ /* 0x000eb60000000200 */
[C---:B----4-:R-:W-:Y:S08]  /*3aa0*/  HMMA.16816.F32 R192, R124.reuse, R216, R192 ;  /* 0x000000d87cc0723c */ /* 0x050ff000000018c0 */
[----:B------:R-:W-:Y:S01]  /*3ab0*/  HMMA.16816.F32 R216, R124, R218, R8 ;  /* 0x000000da7cd8723c */ /* 0x000fe20000001808 */
[----:B------:R-:W4:Y:S11]  /*3ac0*/  LDSM.16.M88.4 R8, [R222+0x1000] ;  /* 0x00100000de08783b */ /* 0x000f360000000200 */
[C---:B-1----:R-:W-:Y:S08]  /*3ad0*/  HMMA.16816.F32 R192, R128.reuse, R212, R192 ;  /* 0x000000d480c0723c */ /* 0x042ff000000018c0 */
[----:B------:R-:W-:-:S12]  /*3ae0*/  HMMA.16816.F32 R216, R128, R214, R216 ;  /* 0x000000d680d8723c */ /* 0x000fd800000018d8 */
[C---:B--2---:R-:W-:Y:S01]  /*3af0*/  HMMA.16816.F32 R212, R132.reuse, R168, R192 ;  /* 0x000000a884d4723c */ /* 0x044fe200000018c0 */
[----:B------:R-:W1:Y:S07]  /*3b00*/  LDSM.16.M88.4 R192, [R221+0x1000] ;  /* 0x00100000ddc0783b */ /* 0x000e6e0000000200 */
[----:B------:R-:W-:Y:S01]  /*3b10*/  HMMA.16816.F32 R216, R132, R170, R216 ;  /* 0x000000aa84d8723c */ /* 0x000fe200000018d8 */
[----:B------:R-:W2:Y:S11]  /*3b20*/  LDSM.16.M88.4 R168, [R220+0x1000] ;  /* 0x00100000dca8783b */ /* 0x000eb60000000200 */
[C---:B----4-:R-:W-:Y:S08]  /*3b30*/  HMMA.16816.F32 R212, R136.reuse, R8, R212 ;  /* 0x0000000888d4723c */ /* 0x050ff000000018d4 */
        /* <DEDUP_REMOVED lines=13> */
[----:B--2---:R-:W-:Y:S01]  /*3c10*/  HMMA.16816.F32 R212, R156, R168, R212 ;  /* 0x000000a89cd4723c */ /* 0x004fe200000018d4 */
[----:B------:R-:W-:-:S04]  /*3c20*/  @!P1 IMAD.MOV.U32 R169, RZ, RZ, 0x1 ;  /* 0x00000001ffa99424 */ /* 0x000fc800078e00ff */
[----:B------:R1:W-:Y:S03]  /*3c30*/  @!P1 SYNCS.ARRIVE.TRANS64.ART0 RZ, [R2+URZ+0x8], R169 ;  /* 0x000008a902ff99a7 */ /* 0x0003e600085000ff */
[----:B------:R-:W-:-:S12]  /*3c40*/  HMMA.16816.F32 R192, R156, R170, R216 ;  /* 0x000000aa9cc0723c */ /* 0x000fd800000018d8 */
[C---:B----4-:R-:W-:Y:S08]  /*3c50*/  HMMA.16816.F32 R216, R160.reuse, R8, R212 ;  /* 0x00000008a0d8723c */ /* 0x050ff000000018d4 */
[----:B------:R-:W-:Y:S01]  /*3c60*/  HMMA.16816.F32 R192, R160, R10, R192 ;  /* 0x0000000aa0c0723c */ /* 0x000fe200000018c0 */
[----:B------:R-:W-:-:S04]  /*3c70*/  NOP ;  /* 0x0000000000007918 */ /* 0x000fc80000000000 */
[----:B-1----:R-:W-:-:S15]  /*3c80*/  @P0 BRA `(.L_x_57) ;  /* 0x0000000400a00947 */ /* 0x002fde0003800000 */
[----:B------:R-:W-:Y:S01]  /*3c90*/  IMAD.U32 R9, R233, -0x80000000, RZ ;  /* 0x80000000e9097824 */ /* 0x000fe200078e00ff */
[----:B------:R-:W-:Y:S03]  /*3ca0*/  BSSY B1, `(.L_x_58) ;  /* 0x0000003000017945 */ /* 0x000fe60003800000 */
[----:B------:R-:W1:Y:S02]  /*3cb0*/  SYNCS.PHASECHK.TRANS64.TRYWAIT P0, [R2+URZ+0x8], R9 ;  /* 0x00000809020075a7 */ /* 0x000e6400080011ff */
[----:B-1----:R-:W-:Y:S05]  /*3cc0*/  @!P0 BRA `(.L_x_59) ;  /* 0x0000003000248947 */ /* 0x002fea0003800000 */
.L_x_104:
[----:B------:R-:W-:Y:S05]  /*3cd0*/  BSYNC B1 ;  /* 0x0000000000017941 */ /* 0x000fea0003800000 */
.L_x_58:
[----:B------:R-:W-:Y:S02]  /*3ce0*/  ELECT P3, URZ, PT ;  /* 0x0000000000ff782f */ /* 0x000fe40003860000 */
[----:B------:R-:W-:Y:S02]  /*3cf0*/  LOP3.LUT R8, RZ, R232, RZ, 0x33, !PT ;  /* 0x000000e8ff087212 */ /* 0x000fe400078e33ff */
[----:B------:R-:W-:Y:S01]  /*3d00*/  ELECT P0, URZ, PT ;  /* 0x0000000000ff782f */ /* 0x000fe20003800000 */
[----:B------:R-:W2:Y:S02]  /*3d10*/  S2UR UR20, SR_CTAID.Y ;  /* 0x00000000001479c3 */ /* 0x000ea40000002600 */
[----:B-1----:R-:W-:-:S04]  /*3d20*/  IMAD.IADD R9, R235, 0x1, R8 ;  /* 0x00000001eb097824 */ /* 0x002fc800078e0208 */
[----:B------:R-:W-:Y:S02]  /*3d30*/  IMAD R10, R9, 0x4, R2 ;  /* 0x00000004090a7824 */ /* 0x000fe400078e0202 */
[----:B------:R-:W-:-:S04]  /*3d40*/  @P3 IMAD.MOV.U32 R9, RZ, RZ, 0x2000 ;  /* 0x00002000ff093424 */ /* 0x000fc800078e00ff */
[----:B------:R-:W-:Y:S01]  /*3d50*/  @P0 VIADD R168, R2, 0x2080 ;  /* 0x0000208002a80836 */ /* 0x000fe20000000000 */
[----:B------:R-:W-:Y:S01]  /*3d60*/  VOTEU.ANY UP0, P0 ;  /* 0x0000000000ff7886 */ /* 0x000fe20000000100 */
[----:B------:R1:W-:Y:S01]  /*3d70*/  @P3 SYNCS.ARRIVE.TRANS64 RZ, [R2+URZ], R9 ;  /* 0x0000000902ff39a7 */ /* 0x0003e200080000ff */
[----:B------:R-:W4:Y:S01]  /*3d80*/  LDS R11, [R10+0x6080] ;  /* 0x006080000a0b7984 */ /* 0x000f220000000800 */
[----:B---3--:R-:W-:Y:S01]  /*3d90*/  @P0 IADD3 R8, P3, PT, R238, 0x80, RZ ;  /* 0x00000080ee080810 */ /* 0x008fe20007f7e0ff */
[----:B------:R-:W-:Y:S01]  /*3da0*/  VOTEU.ANY UP1, P0 ;  /* 0x0000000000ff7886 */ /* 0x000fe20000020100 */
[----:B------:R-:W-:Y:S01]  /*3db0*/  @P0 R2UR UR16, R168 ;  /* 0x00000000a81002ca */ /* 0x000fe200000e0000 */
[----:B------:R-:W-:Y:S01]  /*3dc0*/  @UP0 UMOV UR18, URZ ;  /* 0x000000ff00120c82 */ /* 0x000fe20008000000 */
[----:B------:R-:W-:Y:S01]  /*3dd0*/  @P0 R2UR UR5, R8 ;  /* 0x00000000080502ca */ /* 0x000fe200000e0000 */
[----:B-1----:R-:W-:Y:S01]  /*3de0*/  @P0 IMAD.X R9, RZ, RZ, R239, P3 ;  /* 0x000000ffff090224 */ /* 0x002fe200018e06ef */
[----:B------:R-:W-:-:S04]  /*3df0*/  PLOP3.LUT P3, PT, PT, PT, PT, 0x8, 0x80 ;  /* 0x000000000080781c */ /* 0x000fc80003f6e170 */
[----:B------:R-:W-:-:S07]  /*3e00*/  @P0 R2UR UR8, R9 ;  /* 0x00000000090802ca */ /* 0x000fce00000e0000 */
[----:B------:R-:W-:-:S06]  /*3e10*/  IMAD.U32 R8, RZ, RZ, UR5 ;  /* 0x00000005ff087e24 */ /* 0x000fcc000f8e00ff */
[----:B------:R-:W-:Y:S01]  /*3e20*/  IMAD.U32 R9, RZ, RZ, UR8 ;  /* 0x00000008ff097e24 */ /* 0x000fe2000f8e00ff */
[----:B------:R-:W-:-:S04]  /*3e30*/  @P0 R2UR UR8, R8 ;  /* 0x00000000080802ca */ /* 0x000fc800000e0000 */
[----:B------:R-:W-:Y:S01]  /*3e40*/  @P0 R2UR UR9, R9 ;  /* 0x00000000090902ca */ /* 0x000fe200000e0000 */
[----:B--2-4-:R-:W-:-:S14]  /*3e50*/  IMAD R11, R11, 0x10, R234 ;  /* 0x000000100b0b7824 */ /* 0x014fdc00078e02ea */
.L_x_60:
[----:B------:R-:W-:-:S13]  /*3e60*/  @P0 ELECT P3, URZ, PT ;  /* 0x0000000000ff082f */ /* 0x000fda0003860000 */
[----:B------:R-:W-:Y:S02]  /*3e70*/  @P3 R2UR.BROADCAST UR19, R11 ;  /* 0x000000000b1332ca */ /* 0x000fe400008e0000 */
[----:B------:R-:W-:Y:S02]  /*3e80*/  @P3 R2UR.BROADCAST UR17, R2 ;  /* 0x00000000021132ca */ /* 0x000fe400008e0000 */
[----:B------:R-:W-:Y:S02]  /*3e90*/  @P3 PLOP3.LUT P0, PT, P3, PT, PT, 0x8, 0x80 ;  /* 0x000000000080381c */ /* 0x000fe40001f0e170 */
[----:B------:R-:W-:-:S09]  /*3ea0*/  PLOP3.LUT P3, PT, PT, PT, PT, 0x8, 0x80 ;  /* 0x000000000080781c */ /* 0x000fd20003f6e170 */
[----:B------:R1:W-:Y:S02]  /*3eb0*/  @UP1 UTMALDG.3D [UR16], [UR8], desc[URZ] ;  /* 0x0000ff10080015b4 */ /* 0x0003e40008011000 */
[----:B-1----:R-:W-:Y:S05]  /*3ec0*/  @P0 BRA.U.ANY `(.L_x_60) ;  /* 0xfffffffd00e40947 */ /* 0x002fea000393ffff */
[----:B------:R-:W-:-:S13]  /*3ed0*/  ELECT P0, URZ, PT ;  /* 0x0000000000ff782f */ /* 0x000fda0003800000 */
[----:B------:R-:W-:Y:S01]  /*3ee0*/  @P0 IADD3 R8, P3, PT, R238, 0x80, RZ ;  /* 0x00000080ee080810 */ /* 0x000fe20007f7e0ff */
[----:B------:R-:W-:Y:S01]  /*3ef0*/  VOTEU.ANY UP0, P0 ;  /* 0x0000000000ff7886 */ /* 0x000fe20000000100 */
[----:B------:R-:W-:Y:S02]  /*3f00*/  VOTEU.ANY UP1, P0 ;  /* 0x0000000000ff7886 */ /* 0x000fe40000020100 */
[----:B------:R-:W-:Y:S01]  /*3f10*/  @P0 R2UR UR5, R8 ;  /* 0x00000000080502ca */ /* 0x000fe200000e0000 */
[----:B------:R-:W-:Y:S01]  /*3f20*/  @P0 IMAD.X R9, RZ, RZ, R239, P3 ;  /* 0x000000ffff090224 */ /* 0x000fe200018e06ef */
[----:B------:R-:W-:Y:S01]  /*3f30*/  PLOP3.LUT P3, PT, PT, PT, PT, 0x8, 0x80 ;  /* 0x000000000080781c */ /* 0x000fe20003f6e170 */
[----:B------:R-:W-:Y:S01]  /*3f40*/  @P0 VIADD R8, R2, 0x2880 ;  /* 0x0000288002080836 */ /* 0x000fe20000000000 */
[----:B------:R-:W-:Y:S02]  /*3f50*/  @UP0 UMOV UR18, 0x40 ;  /* 0x0000004000120882 */ /* 0x000fe40000000000 */
[----:B------:R-:W-:-:S02]  /*3f60*/  @P0 R2UR UR8, R9 ;  /* 0x00000000090802ca */ /* 0x000fc400000e0000 */
[----:B------:R-:W-:-:S05]  /*3f70*/  @P0 R2UR UR16, R8 ;  /* 0x00000000081002ca */ /* 0x000fca00000e0000 */
[----:B------:R-:W-:-:S06]  /*3f80*/  IMAD.U32 R168, RZ, RZ, UR5 ;  /* 0x00000005ffa87e24 */ /* 0x000fcc000f8e00ff */
[----:B------:R-:W-:Y:S01]  /*3f90*/  IMAD.U32 R169, RZ, RZ, UR8 ;  /* 0x00000008ffa97e24 */ /* 0x000fe2000f8e00ff */
[----:B------:R-:W-:-:S04]  /*3fa0*/  @P0 R2UR UR8, R168 ;  /* 0x00000000a80802ca */ /* 0x000fc800000e0000 */
[----:B------:R-:W-:-:S15]  /*3fb0*/  @P0 R2UR UR9, R169 ;  /* 0x00000000a90902ca */ /* 0x000fde00000e0000 */
.L_x_61:
        /* <DEDUP_REMOVED lines=22> */
.L_x_62:
        /* <DEDUP_REMOVED lines=22> */
.L_x_63:
[----:B------:R-:W-:-:S13]  /*4280*/  @P0 ELECT P3, URZ, PT ;  /* 0x0000000000ff082f */ /* 0x000fda0003860000 */
[----:B------:R-:W-:Y:S02]  /*4290*/  @P3 R2UR.BROADCAST UR19, R11 ;  /* 0x000000000b1332ca */ /* 0x000fe400008e0000 */
[----:B------:R-:W-:Y:S02]  /*42a0*/  @P3 R2UR.BROADCAST UR17, R2 ;  /* 0x00000000021132ca */ /* 0x000fe400008e0000 */
[----:B------:R-:W-:Y:S02]  /*42b0*/  @P3 PLOP3.LUT P0, PT, P3, PT, PT, 0x8, 0x80 ;  /* 0x000000000080381c */ /* 0x000fe40001f0e170 */
[----:B------:R-:W-:-:S09]  /*42c0*/  PLOP3.LUT P3, PT, PT, PT, PT, 0x8, 0x80 ;  /* 0x000000000080781c */ /* 0x000fd20003f6e170 */
[----:B------:R1:W-:Y:S02]  /*42d0*/  @UP1 UTMALDG.3D [UR16], [UR8], desc[URZ] ;  /* 0x0000ff10080015b4 */ /* 0x0003e40008011000 */
[----:B-1----:R-:W-:Y:S05]  /*42e0*/  @P0 BRA.U.ANY `(.L_x_63) ;  /* 0xfffffffd00e40947 */ /* 0x002fea000393ffff */
[----:B------:R-:W-:Y:S01]  /*42f0*/  VIADD R232, R232, 0x1 ;  /* 0x00000001e8e87836 */ /* 0x000fe20000000000 */
[----:B------:R-:W-:-:S07]  /*4300*/  LOP3.LUT R233, R233, 0x1, RZ, 0x3c, !PT ;  /* 0x00000001e9e97812 */ /* 0x000fce00078e3cff */
.L_x_57:
[----:B------:R-:W-:Y:S05]  /*4310*/  BSYNC B0 ;  /* 0x0000000000007941 */ /* 0x000fea0003800000 */
.L_x_56:
[----:B------:R-:W-:Y:S01]  /*4320*/  ISETP.GT.U32.AND P3, PT, R0, 0xf, PT ;  /* 0x0000000f0000780c */ /* 0x000fe20003f64070 */
[----:B------:R-:W-:Y:S01]  /*4330*/  BSSY B0, `(.L_x_64) ;  /* 0x0000073000007945 */ /* 0x000fe20003800000 */
[----:B------:R-:W-:-:S04]  /*4340*/  ISETP.NE.AND P0, PT, R7, RZ, PT ;  /* 0x000000ff0700720c */ /* 0x000fc80003f05270 */
[----:B------:R-:W-:-:S07]  /*4350*/  FSEL R3, R3, R230, !P0 ;  /* 0x000000e603037208 */ /* 0x000fce0004000000 */
[----:B------:R-:W-:Y:S05]  /*4360*/  @P3 BRA `(.L_x_65) ;  /* 0x0000000400bc3947 */ /* 0x000fea0003800000 */
[----:B------:R-:W-:Y:S01]  /*4370*/  FMUL R193, R193, UR4 ;  /* 0x00000004c1c17c20 */ /* 0x000fe20008400000 */
[----:B------:R-:W-:Y:S01]  /*4380*/  FMUL R217, R217, UR4 ;  /* 0x00000004d9d97c20 */ /* 0x000fe20008400000 */
[----:B------:R-:W-:Y:S01]  /*4390*/  FMUL R11, R192, UR4 ;  /* 0x00000004c00b7c20 */ /* 0x000fe20008400000 */
[----:B------:R-:W-:Y:S01]  /*43a0*/  FMUL R169, R216, UR4 ;  /* 0x00000004d8a97c20 */ /* 0x000fe20008400000 */
[----:B------:R-:W-:Y:S02]  /*43b0*/  UMOV UR5, 0xf ;  /* 0x0000000f00057882 */ /* 0x000fe40000000000 */
[----:B------:R-:W-:-:S04]  /*43c0*/  FMNMX.NAN R8, R193, R217, !PT ;  /* 0x000000d9c1087209 */ /* 0x000fc80007820000 */
[----:B------:R-:W-:Y:S01]  /*43d0*/  FMNMX3.NAN R10, R169, R11, R8, !PT ;  /* 0x0000000ba90a7276 */ /* 0x000fe20007820008 */
[----:B------:R-:W-:Y:S06]  /*43e0*/  BRA.DIV UR5, `(.L_x_66) ;  /* 0x0000002a05747947 */ /* 0x000fec000b800000 */
[----:B------:R-:W-:Y:S02]  /*43f0*/  IMAD.MOV.U32 R171, RZ, RZ, 0xf ;  /* 0x0000000fffab7424 */ /* 0x000fe400078e00ff */
[----:B------:R-:W-:Y:S01]  /*4400*/  IMAD.MOV.U32 R213, RZ, RZ, 0xf ;  /* 0x0000000fffd57424 */ /* 0x000fe200078e00ff */
[----:B------:R-:W1:Y:S02]  /*4410*/  SHFL.BFLY PT, R9, R10, 0x2, 0x1f ;  /* 0x0c401f000a097f89 */ /* 0x000e6400000e0000 */
[----:B-1----:R-:W-:-:S05]  /*4420*/  FMNMX R168, R10, R9, !PT ;  /* 0x000000090aa87209 */ /* 0x002fca0007800000 */
[----:B------:R-:W1:Y:S02]  /*4430*/  SHFL.BFLY PT, R9, R168, 0x1, 0x1f ;  /* 0x0c201f00a8097f89 */ /* 0x000e6400000e0000 */
[----:B-1----:R-:W-:Y:S01]  /*4440*/  FMNMX R8, R168, R9, !PT ;  /* 0x00000009a8087209 */ /* 0x002fe20007800000 */
[----:B------:R-:W-:-:S03]  /*4450*/  IMAD.MOV.U32 R168, RZ, RZ, 0xf ;  /* 0x0000000fffa87424 */ /* 0x000fc600078e00ff */
[----:B------:R-:W-:-:S04]  /*4460*/  FMNMX R9, R3, R8, !PT ;  /* 0x0000000803097209 */ /* 0x000fc80007800000 */
[----:B------:R-:W-:-:S05]  /*4470*/  FSEL R8, R8, R9, !P0 ;  /* 0x0000000908087208 */ /* 0x000fca0004000000 */
[--C-:B------:R-:W-:Y:S01]  /*4480*/  FADD R169, R169, -R8.reuse ;  /* 0x80000008a9a97221 */ /* 0x100fe20000000000 */
[--C-:B------:R-:W-:Y:S01]  /*4490*/  FADD R217, R217, -R8.reuse ;  /* 0x80000008d9d97221 */ /* 0x100fe20000000000 */
[--C-:B------:R-:W-:Y:S01]  /*44a0*/  FADD R11, R11, -R8.reuse ;  /* 0x800000080b0b7221 */ /* 0x100fe20000000000 */
[----:B------:R-:W-:Y:S01]  /*44b0*/  FADD R193, R193, -R8 ;  /* 0x80000008c1c17221 */ /* 0x000fe20000000000 */
[----:B------:R-:W-:Y:S01]  /*44c0*/  FMUL R169, R169, 1.4426950216293334961 ;  /* 0x3fb8aa3ba9a97820 */ /* 0x000fe20000400000 */
[----:B------:R-:W-:Y:S01]  /*44d0*/  FMUL R217, R217, 1.4426950216293334961 ;  /* 0x3fb8aa3bd9d97820 */ /* 0x000fe20000400000 */
[----:B------:R-:W-:Y:S01]  /*44e0*/  FMUL R11, R11, 1.4426950216293334961 ;  /* 0x3fb8aa3b0b0b7820 */ /* 0x000fe20000400000 */
[----:B------:R-:W-:Y:S01]  /*44f0*/  FMUL R193, R193, 1.4426950216293334961 ;  /* 0x3fb8aa3bc1c17820 */ /* 0x000fe20000400000 */
[----:B------:R-:W1:Y:S08]  /*4500*/  MUFU.EX2 R216, R169 ;  /* 0x000000a900d87308 */ /* 0x000e700000000800 */
[----:B------:R-:W2:Y:S08]  /*4510*/  MUFU.EX2 R217, R217 ;  /* 0x000000d900d97308 */ /* 0x000eb00000000800 */
[----:B------:R-:W4:Y:S01]  /*4520*/  MUFU.EX2 R192, R11 ;  /* 0x0000000b00c07308 */ /* 0x000f220000000800 */
[----:B-1----:R-:W-:-:S07]  /*4530*/  FADD R10, RZ, R216 ;  /* 0x000000d8ff0a7221 */ /* 0x002fce0000000000 */
[----:B------:R-:W1:Y:S01]  /*4540*/  MUFU.EX2 R193, R193 ;  /* 0x000000c100c17308 */ /* 0x000e620000000800 */
[----:B--2---:R-:W-:-:S04]  /*4550*/  FADD R171, R217, R10 ;  /* 0x0000000ad9ab7221 */ /* 0x004fc80000000000 */
[----:B----4-:R-:W-:Y:S01]  /*4560*/  FADD R10, R192, R171 ;  /* 0x000000abc00a7221 */ /* 0x010fe20000000000 */
[----:B------:R-:W-:-:S03]  /*4570*/  IMAD.MOV.U32 R171, RZ, RZ, 0xf ;  /* 0x0000000fffab7424 */ /* 0x000fc600078e00ff */
[----:B-1----:R-:W-:-:S05]  /*4580*/  FADD R10, R193, R10 ;  /* 0x0000000ac10a7221 */ /* 0x002fca0000000000 */
[----:B------:R-:W1:Y:S02]  /*4590*/  SHFL.BFLY PT, R169, R10, 0x2, 0x1f ;  /* 0x0c401f000aa97f89 */ /* 0x000e6400000e0000 */
[----:B-1----:R-:W-:-:S05]  /*45a0*/  FADD R169, R10, R169 ;  /* 0x000000a90aa97221 */ /* 0x002fca0000000000 */
[----:B------:R1:W2:Y:S02]  /*45b0*/  SHFL.BFLY PT, R168, R169, 0x1, 0x1f ;  /* 0x0c201f00a9a87f89 */ /* 0x0002a400000e0000 */
.L_x_110:
[----:B------:R-:W-:Y:S01]  /*45c0*/  BSSY.RECONVERGENT B1, `(.L_x_67) ;  /* 0x0000047000017945 */ /* 0x000fe20003800200 */
[----:B--2---:R-:W-:-:S03]  /*45d0*/  FADD R168, R169, R168 ;  /* 0x000000a8a9a87221 */ /* 0x004fc60000000000 */
[----:B------:R-:W-:Y:S05]  /*45e0*/  @!P0 BRA `(.L_x_68) ;  /* 0x0000000400108947 */ /* 0x000fea0003800000 */
[----:B------:R-:W-:-:S04]  /*45f0*/  FADD R9, R230, -R9 ;  /* 0x80000009e6097221 */ /* 0x000fc80000000000 */
[----:B------:R-:W-:-:S06]  /*4600*/  FMUL R9, R9, 1.4426950216293334961 ;  /* 0x3fb8aa3b09097820 */ /* 0x000fcc0000400000 */
[----:B------:R-:W2:Y:S02]  /*4610*/  MUFU.EX2 R9, R9 ;  /* 0x0000000900097308 */ /* 0x000ea40000000800 */
[-C--:B--2---:R-:W-:Y:S01]  /*4620*/  FFMA R168, R231, R9.reuse, R168 ;  /* 0x00000009e7a87223 */ /* 0x084fe200000000a8 */
[-C--:B------:R-:W-:Y:S01]  /*4630*/  FMUL R41, R41, R9.reuse ;  /* 0x0000000929297220 */ /* 0x080fe20000400000 */
        /* <DEDUP_REMOVED lines=62> */
[----:B------:R-:W-:-:S07]  /*4a20*/  FMUL R189, R189, R9 ;  /* 0x00000009bdbd7220 */ /* 0x000fce0000400000 */
.L_x_68:
[----:B------:R-:W-:Y:S05]  /*4a30*/  BSYNC.RECONVERGENT B1 ;  /* 0x0000000000017941 */ /* 0x000fea0003800200 */
.L_x_67:
[----:B------:R-:W-:Y:S02]  /*4a40*/  IMAD.MOV.U32 R230, RZ, RZ, R8 ;  /* 0x000000ffffe67224 */ /* 0x000fe400078e0008 */
[----:B------:R-:W-:-:S07]  /*4a50*/  IMAD.MOV.U32 R231, RZ, RZ, R168 ;  /* 0x000000ffffe77224 */ /* 0x000fce00078e00a8 */
.L_x_65:
[----:B------:R-:W-:Y:S05]  /*4a60*/  BSYNC B0 ;  /* 0x0000000000007941 */ /* 0x000fea0003800000 */
.L_x_64:
[----:B------:R-:W-:-:S04]  /*4a70*/  IMAD.U32 R9, R6, -0x80000000, RZ ;  /* 0x8000000006097824 */ /* 0x000fc800078e00ff */
[----:B------:R-:W2:Y:S02]  /*4a80*/  SYNCS.PHASECHK.TRANS64.TRYWAIT P0, [R2+URZ+0x10], R9 ;  /* 0x00001009020075a7 */ /* 0x000ea400080011ff */
[----:B--2---:R-:W-:Y:S05]  /*4a90*/  @P0 BRA `(.L_x_69) ;  /* 0x0000000000080947 */ /* 0x004fea0003800000 */
[----:B------:R-:W2:Y:S02]  /*4aa0*/  SYNCS.PHASECHK.TRANS64.TRYWAIT P0, [R2+URZ+0x10], R9 ;  /* 0x00001009020075a7 */ /* 0x000ea400080011ff */
[----:B--2---:R-:W-:Y:S05]  /*4ab0*/  @!P0 BRA `(.L_x_70) ;  /* 0x0000002400888947 */ /* 0x004fea0003800000 */
.L_x_69:
[----:B------:R-:W-:Y:S01]  /*4ac0*/  IMAD R8, R0, 0x80, R0 ;  /* 0x0000008000087824 */ /* 0x000fe200078e0200 */
[----:B------:R-:W-:Y:S05]  /*4ad0*/  WARPSYNC.ALL ;  /* 0x0000000000007948 */ /* 0x000fea0003800000 */
[----:B------:R-:W-:Y:S01]  /*4ae0*/  NOP ;  /* 0x0000000000007918 */ /* 0x000fe20000000000 */
[----:B------:R-:W-:Y:S01]  /*4af0*/  LOP3.LUT R237, R8, 0x790, RZ, 0xc0, !PT ;  /* 0x0000079008ed7812 */ /* 0x000fe200078ec0ff */
[----:B------:R-:W-:Y:S01]  /*4b00*/  VIADD R229, R229, 0x1 ;  /* 0x00000001e5e57836 */ /* 0x000fe20000000000 */
[----:B------:R-:W-:Y:S02]  /*4b10*/  F2FP.F16.F32.PACK_AB R195, R195, R194 ;  /* 0x000000c2c3c3723e */ /* 0x000fe400000000ff */
[----:B------:R-:W-:Y:S01]  /*4b20*/  F2FP.F16.F32.PACK_AB R194, R193, R192 ;  /* 0x000000c0c1c2723e */ /* 0x000fe200000000ff */
[----:B------:R-:W-:Y:S01]  /*4b30*/  IMAD.IADD R237, R2, 0x1, R237 ;  /* 0x0000000102ed7824 */ /* 0x000fe200078e02ed */
[----:B------:R-:W-:-:S02]  /*4b40*/  F2FP.F16.F32.PACK_AB R193, R219, R218 ;  /* 0x000000dadbc1723e */ /* 0x000fc400000000ff */
[----:B------:R-:W-:Y:S01]  /*4b50*/  F2FP.F16.F32.PACK_AB R192, R217, R216 ;  /* 0x000000d8d9c0723e */ /* 0x000fe200000000ff */
[C---:B------:R-:W-:Y:S01]  /*4b60*/  VIADD R8, R237.reuse, 0x4080 ;  /* 0x00004080ed087836 */ /* 0x040fe20000000000 */
[----:B------:R-:W-:Y:S01]  /*4b70*/  PLOP3.LUT P0, PT, PT, PT, PT, 0x80, 0x8 ;  /* 0x000000000008781c */ /* 0x000fe20003f0f070 */
[----:B------:R-:W-:Y:S01]  /*4b80*/  VIADD R240, R237, 0x40c0 ;  /* 0x000040c0edf07836 */ /* 0x000fe20000000000 */
[----:B------:R-:W-:Y:S02]  /*4b90*/  LOP3.LUT R6, R6, 0x1, RZ, 0x3c, !PT ;  /* 0x0000000106067812 */ /* 0x000fe400078e3cff */
[----:B--2---:R-:W-:Y:S02]  /*4ba0*/  SHF.R.U32.HI R9, RZ, 0x3, R8 ;  /* 0x00000003ff097819 */ /* 0x004fe40000011608 */
[----:B-1----:R-:W-:Y:S02]  /*4bb0*/  SHF.R.U32.HI R169, RZ, 0x3, R240 ;  /* 0x00000003ffa97819 */ /* 0x002fe400000116f0 */
[----:B------:R-:W-:-:S02]  /*4bc0*/  LOP3.LUT R241, R8, 0x70, R9, 0x78, !PT ;  /* 0x0000007008f17812 */ /* 0x000fc400078e7809 */
[----:B------:R-:W-:-:S03]  /*4bd0*/  LOP3.LUT R240, R240, 0x70, R169, 0x78, !PT ;  /* 0x00000070f0f07812 */ /* 0x000fc600078e78a9 */
[----:B------:R-:W1:Y:S04]  /*4be0*/  LDSM.16.MT88.4 R220, [R241] ;  /* 0x00000000f1dc783b */ /* 0x000e680000004200 */
[----:B------:R-:W2:Y:S04]  /*4bf0*/  LDSM.16.MT88.4 R8, [R241+0x1000] ;  /* 0x00100000f108783b */ /* 0x000ea80000004200 */
[----:B------:R-:W4:Y:S04]  /*4c00*/  LDSM.16.MT88.4 R212, [R241+0x1800] ;  /* 0x00180000f1d4783b */ /* 0x000f280000004200 */
[----:B------:R-:W5:Y:S04]  /*4c10*/  LDSM.16.MT88.4 R168, [R240] ;  /* 0x00000000f0a8783b */ /* 0x000f680000004200 */
[----:B------:R3:W-:Y:S04]  /*4c20*/  LDSM.16.MT88.4 R224, [R241+0x800] ;  /* 0x00080000f1e0783b */ /* 0x0007e80000004200 */
[----:B------:R-:W-:Y:S01]  /*4c30*/  LDSM.16.MT88.4 R216, [R240+0x1000] ;  /* 0x00100000f0d8783b */ /* 0x000fe20000004200 */
[C---:B-1----:R-:W-:Y:S08]  /*4c40*/  HMMA.16816.F32 R40, R192.reuse, R220, R40 ;  /* 0x000000dcc028723c */ /* 0x042ff00000001828 */
[C---:B------:R-:W-:Y:S01]  /*4c50*/  HMMA.16816.F32 R44, R192.reuse, R222, R44 ;  /* 0x000000dec02c723c */ /* 0x040fe2000000182c */
[----:B------:R-:W1:Y:S07]  /*4c60*/  LDSM.16.MT88.4 R220, [R240+0x800] ;  /* 0x00080000f0dc783b */ /* 0x000e6e0000004200 */
[C---:B--2---:R-:W-:Y:S08]  /*4c70*/  HMMA.16816.F32 R80, R192.reuse, R8, R80 ;  /* 0x00000008c050723c */ /* 0x044ff00000001850 */
[C---:B------:R-:W-:Y:S01]  /*4c80*/  HMMA.16816.F32 R36, R192.reuse, R10, R36 ;  /* 0x0000000ac024723c */ /* 0x040fe20000001824 */
[----:B------:R-:W2:Y:S07]  /*4c90*/  LDSM.16.MT88.4 R8, [R240+0x1800] ;  /* 0x00180000f008783b */ /* 0x000eae0000004200 */
[----:B----4-:R-:W-:Y:S01]  /*4ca0*/  HMMA.16816.F32 R32, R192, R212, R32 ;  /* 0x000000d4c020723c */ /* 0x010fe20000001820 */
[----:B------:R-:W-:-:S02]  /*4cb0*/  VIADD R212, R237, 0x40a0 ;  /* 0x000040a0edd47836 */ /* 0x000fc40000000000 */
[----:B------:R-:W-:-:S05]  /*4cc0*/  VIADD R237, R237, 0x40e0 ;  /* 0x000040e0eded7836 */ /* 0x000fca0000000000 */
[----:B-----5:R-:W-:Y:S01]  /*4cd0*/  HMMA.16816.F32 R24, R192, R168, R24 ;  /* 0x000000a8c018723c */ /* 0x020fe20000001818 */
[----:B------:R-:W-:-:S04]  /*4ce0*/  SHF.R.U32.HI R169, RZ, 0x3, R212 ;  /* 0x00000003ffa97819 */ /* 0x000fc800000116d4 */
[----:B---3--:R-:W-:-:S03]  /*4cf0*/  LOP3.LUT R241, R212, 0x70, R169, 0x78, !PT ;  /* 0x00000070d4f17812 */ /* 0x008fc600078e78a9 */
[C---:B------:R-:W-:Y:S02]  /*4d00*/  HMMA.16816.F32 R28, R192.reuse, R214, R28 ;  /* 0x000000d6c01c723c */ /* 0x040fe4000000181c */
[----:B------:R-:W-:Y:S06]  /*4d10*/  LDSM.16.MT88.4 R212, [R241+0x800] ;  /* 0x00080000f1d4783b */ /* 0x000fec0000004200 */
[C---:B------:R-:W-:Y:S01]  /*4d20*/  HMMA.16816.F32 R20, R192.reuse, R170, R20 ;  /* 0x000000aac014723c */ /* 0x040fe20000001814 */
[----:B------:R-:W3:Y:S07]  /*4d30*/  LDSM.16.MT88.4 R168, [R241] ;  /* 0x00000000f1a8783b */ /* 0x000eee0000004200 */
[C---:B-1----:R-:W-:Y:S08]  /*4d40*/  HMMA.16816.F32 R16, R192.reuse, R220, R16 ;  /* 0x000000dcc010723c */ /* 0x042ff00000001810 */
[C---:B------:R-:W-:Y:S01]  /*4d50*/  HMMA.16816.F32 R12, R192.reuse, R222, R12 ;  /* 0x000000dec00c723c */ /* 0x040fe2000000180c */
[----:B------:R-:W1:Y:S07]  /*4d60*/  LDSM.16.MT88.4 R220, [R241+0x1000] ;  /* 0x00100000f1dc783b */ /* 0x000e6e0000004200 */
[----:B--2---:R-:W-:Y:S01]  /*4d70*/  HMMA.16816.F32 R92, R192, R8, R92 ;  /* 0x00000008c05c723c */ /* 0x004fe2000000185c */
[----:B------:R-:W-:-:S04]  /*4d80*/  SHF.R.U32.HI R8, RZ, 0x3, R237 ;  /* 0x00000003ff087819 */ /* 0x000fc800000116ed */
[----:B------:R-:W-:-:S03]  /*4d90*/  LOP3.LUT R237, R237, 0x70, R8, 0x78, !PT ;  /* 0x00000070eded7812 */ /* 0x000fc600078e7808 */
[C---:B------:R-:W-:Y:S02]  /*4da0*/  HMMA.16816.F32 R180, R192.reuse, R10, R180 ;  /* 0x0000000ac0b4723c */ /* 0x040fe400000018b4 */
[----:B------:R-:W2:Y:S06]  /*4db0*/  LDSM.16.MT88.4 R8, [R237] ;  /* 0x00000000ed08783b */ /* 0x000eac0000004200 */
[C---:B------:R-:W-:Y:S08]  /*4dc0*/  HMMA.16816.F32 R60, R192.reuse, R224, R60 ;  /* 0x000000e0c03c723c */ /* 0x040ff0000000183c */
[C---:B------:R-:W-:Y:S01]  /*4dd0*/  HMMA.16816.F32 R64, R192.reuse, R226, R64 ;  /* 0x000000e2c040723c */ /* 0x040fe20000001840 */
[----:B------:R-:W-:Y:S07]  /*4de0*/  LDSM.16.MT88.4 R224, [R237+0x1800] ;  /* 0x00180000ede0783b */ /* 0x000fee0000004200 */
[C---:B------:R-:W-:Y:S08]  /*4df0*/  HMMA.16816.F32 R184, R192.reuse, R216, R184 ;  /* 0x000000d8c0b8723c */ /* 0x040ff000000018b8 */
[C---:B------:R-:W-:Y:S01]  /*4e00*/  HMMA.16816.F32 R200, R192.reuse, R218, R200 ;  /* 0x000000dac0c8723c */ /* 0x040fe200000018c8 */
[----:B------:R-:W4:Y:S07]  /*4e10*/  LDSM.16.MT88.4 R216, [R241+0x1800] ;  /* 0x00180000f1d8783b */ /* 0x000f2e0000004200 */
[C---:B---3--:R-:W-:Y:S08]  /*4e20*/  HMMA.16816.F32 R84, R192.reuse, R168, R84 ;  /* 0x000000a8c054723c */ /* 0x048ff00000001854 */
[C---:B------:R-:W-:Y:S01]  /*4e30*/  HMMA.16816.F32 R56, R192.reuse, R170, R56 ;  /* 0x000000aac038723c */ /* 0x040fe20000001838 */
[----:B------:R-:W3:Y:S07]  /*4e40*/  LDSM.16.MT88.4 R168, [R237+0x800] ;  /* 0x00080000eda8783b */ /* 0x000eee0000004200 */
[C---:B------:R-:W-:Y:S08]  /*4e50*/  HMMA.16816.F32 R48, R192.reuse, R212, R48 ;  /* 0x000000d4c030723c */ /* 0x040ff00000001830 */
[C---:B------:R-:W-:Y:S01]  /*4e60*/  HMMA.16816.F32 R68, R192.reuse, R214, R68 ;  /* 0x000000d6c044723c */ /* 0x040fe20000001844 */
[----:B------:R-:W5:Y:S07]  /*4e70*/  LDSM.16.MT88.4 R212, [R237+0x1000] ;  /* 0x00100000edd4783b */ /* 0x000f6e0000004200 */
[----:B-1----:R-:W-:Y:S01]  /*4e80*/  HMMA.16816.F32 R204, R192, R220, R204 ;  /* 0x000000dcc0cc723c */ /* 0x002fe200000018cc */
[----:B------:R-:W-:-:S05]  /*4e90*/  VIADD R220, R235, 0xffffffff ;  /* 0xffffffffebdc7836 */ /* 0x000fca0000000000 */
[C---:B------:R-:W-:Y:S01]  /*4ea0*/  ISETP.GE.AND P3, PT, R7.reuse, R220, PT ;  /* 0x000000dc0700720c */ /* 0x040fe20003f66270 */
[----:B------:R-:W-:Y:S01]  /*4eb0*/  VIADD R7, R7, 0x1 ;  /* 0x0000000107077836 */ /* 0x000fe20000000000 */
[C---:B--2---:R-:W-:Y:S08]  /*4ec0*/  HMMA.16816.F32 R176, R192.reuse, R8, R176 ;  /* 0x00000008c0b0723c */ /* 0x044ff000000018b0 */
[----:B------:R-:W-:Y:S01]  /*4ed0*/  HMMA.16816.F32 R52, R192, R10, R52 ;  /* 0x0000000ac034723c */ /* 0x000fe20000001834 */
[----:B------:R-:W-:-:S02]  /*4ee0*/  @!P1 IMAD.MOV.U32 R11, RZ, RZ, 0x1 ;  /* 0x00000001ff0b9424 */ /* 0x000fc400078e00ff */
[----:B------:R-:W-:-:S04]  /*4ef0*/  @!P3 IMAD.U32 R9, R5, -0x80000000, RZ ;  /* 0x800000000509b824 */ /* 0x000fc800078e00ff */
[----:B------:R1:W2:Y:S01]  /*4f00*/  @!P3 SYNCS.PHASECHK.TRANS64.TRYWAIT P0, [R2+URZ], R9 ;  /* 0x000000090200b5a7 */ /* 0x0002a200080011ff */
[C---:B------:R-:W-:Y:S08]  /*4f10*/  HMMA.16816.F32 R196, R192.reuse, R222, R196 ;  /* 0x000000dec0c4723c */ /* 0x040ff000000018c4 */
[----:B----4-:R-:W-:Y:S01]  /*4f20*/  HMMA.16816.F32 R88, R192, R216, R88 ;  /* 0x000000d8c058723c */ /* 0x010fe20000001858 */
[----:B------:R1:W-:Y:S01]  /*4f30*/  @!P1 SYNCS.ARRIVE.TRANS64.ART0 RZ, [R2+URZ+0x18], R11 ;  /* 0x0000180b02ff99a7 */ /* 0x0003e200085000ff */
[----:B------:R-:W-:-:S06]  /*4f40*/  ISETP.NE.AND P1, PT, R229, RZ, PT ;  /* 0x000000ffe500720c */ /* 0x000fcc0003f25270 */
[C---:B------:R-:W-:Y:S08]  /*4f50*/  HMMA.16816.F32 R172, R192.reuse, R218, R172 ;  /* 0x000000dac0ac723c */ /* 0x040ff000000018ac */
[C---:B---3--:R-:W-:Y:S08]  /*4f60*/  HMMA.16816.F32 R208, R192.reuse, R168, R208 ;  /* 0x000000a8c0d0723c */ /* 0x048ff000000018d0 */
[C---:B------:R-:W-:Y:S08]  /*4f70*/  HMMA.16816.F32 R72, R192.reuse, R170, R72 ;  /* 0x000000aac048723c */ /* 0x040ff00000001848 */
[C---:B-----5:R-:W-:Y:S08]  /*4f80*/  HMMA.16816.F32 R76, R192.reuse, R212, R76 ;  /* 0x000000d4c04c723c */ /* 0x060ff0000000184c */
[C---:B------:R-:W-:Y:S08]  /*4f90*/  HMMA.16816.F32 R96, R192.reuse, R214, R96 ;  /* 0x000000d6c060723c */ /* 0x040ff00000001860 */
[C---:B------:R-:W-:Y:S08]  /*4fa0*/  HMMA.16816.F32 R164, R192.reuse, R224, R164 ;  /* 0x000000e0c0a4723c */ /* 0x040ff000000018a4 */
[----:B------:R-:W-:Y:S01]  /*4fb0*/  HMMA.16816.F32 R188, R192, R226, R188 ;  /* 0x000000e2c0bc723c */ /* 0x000fe200000018bc */
[----:B------:R-:W-:-:S04]  /*4fc0*/  NOP ;  /* 0x0000000000007918 */ /* 0x000fc80000000000 */
[----:B-12---:R-:W-:-:S15]  /*4fd0*/  @P1 BRA `(.L_x_71) ;  /* 0xffffffe0001c1947 */ /* 0x006fde000383ffff */
.L_x_44:
[----:B------:R-:W-:Y:S01]  /*4fe0*/  SHF.R.U32.HI R3, RZ, 0x1, R0 ;  /* 0x00000001ff037819 */ /* 0x000fe20000011600 */
[C---:B--2---:R-:W-:Y:S01]  /*4ff0*/  IMAD.SHL.U32 R5, R0.reuse, 0x20, RZ ;  /* 0x0000002000057824 */ /* 0x044fe200078e00ff */
[----:B-1----:R-:W1:Y:S01]  /*5000*/  S2R R117, SR_CTAID.Y ;  /* 0x0000000000757919 */ /* 0x002e620000002600 */
[C---:B------:R-:W-:Y:S01]  /*5010*/  ISETP.GE.U32.AND P0, PT, R0.reuse, 0x10, PT ;  /* 0x000000100000780c */ /* 0x040fe20003f06070 */
[----:B------:R-:W-:Y:S01]  /*5020*/  IMAD.MOV.U32 R108, RZ, RZ, R40 ;  /* 0x000000ffff6c7224 */ /* 0x000fe200078e0028 */
[----:B------:R-:W-:Y:S01]  /*5030*/  BSSY.RECONVERGENT B0, `(.L_x_72) ;  /* 0x0000087000007945 */ /* 0x000fe20003800200 */
[----:B------:R-:W-:Y:S01]  /*5040*/  IMAD R4, R0, 0x40, R3 ;  /* 0x0000004000047824 */ /* 0x000fe200078e0203 */
[----:B------:R-:W-:Y:S01]  /*5050*/  LOP3.LUT R3, R5, 0x1e0, RZ, 0xc0, !PT ;  /* 0x000001e005037812 */ /* 0x000fe200078ec0ff */
[----:B------:R-:W-:Y:S01]  /*5060*/  IMAD.MOV.U32 R115, RZ, RZ, R41 ;  /* 0x000000ffff737224 */ /* 0x000fe200078e0029 */
[----:B------:R-:W-:Y:S01]  /*5070*/  F2FP.F16.F32.PACK_AB R5, R43, R42 ;  /* 0x0000002a2b05723e */ /* 0x000fe200000000ff */
[----:B------:R-:W-:Y:S01]  /*5080*/  IMAD.MOV.U32 R8, RZ, RZ, R84 ;  /* 0x000000ffff087224 */ /* 0x000fe200078e0054 */
[----:B------:R-:W-:Y:S01]  /*5090*/  LOP3.LUT R4, R4, 0x3c8, RZ, 0xc0, !PT ;  /* 0x000003c804047812 */ /* 0x000fe200078ec0ff */
[----:B------:R-:W-:Y:S01]  /*50a0*/  IMAD.MOV.U32 R111, RZ, RZ, R85 ;  /* 0x000000ffff6f7224 */ /* 0x000fe200078e0055 */
[----:B------:R-:W-:Y:S01]  /*50b0*/  F2FP.F16.F32.PACK_AB R7, R47, R46 ;  /* 0x0000002e2f07723e */ /* 0x000fe200000000ff */
[----:B------:R-:W-:Y:S01]  /*50c0*/  IMAD.MOV.U32 R6, RZ, RZ, R44 ;  /* 0x000000ffff067224 */ /* 0x000fe200078e002c */
[----:B------:R-:W-:Y:S01]  /*50d0*/  F2FP.F16.F32.PACK_AB R11, R59, R58 ;  /* 0x0000003a3b0b723e */ /* 0x000fe200000000ff */
[----:B------:R-:W-:Y:S01]  /*50e0*/  IMAD.IADD R3, R4, 0x1, -R3 ;  /* 0x0000000104037824 */ /* 0x000fe200078e0a03 */
[----:B------:R-:W-:Y:S01]  /*50f0*/  F2FP.F16.F32.PACK_AB R9, R87, R86 ;  /* 0x000000565709723e */ /* 0x000fe200000000ff */
[----:B------:R-:W2:Y:S01]  /*5100*/  S2R R4, SR_CTAID.X ;  /* 0x0000000000047919 */ /* 0x000ea20000002500 */
[----:B------:R-:W-:-:S02]  /*5110*/  IMAD.MOV.U32 R113, RZ, RZ, R45 ;  /* 0x000000ffff717224 */ /* 0x000fc400078e002d */
[----:B------:R-:W-:Y:S01]  /*5120*/  IADD3 R3, PT, PT, R2, R3, R3 ;  /* 0x0000000302037210 */ /* 0x000fe20007ffe003 */
[----:B------:R-:W-:Y:S02]  /*5130*/  IMAD.MOV.U32 R10, RZ, RZ, R56 ;  /* 0x000000ffff0a7224 */ /* 0x000fe400078e0038 */
[----:B------:R-:W-:Y:S02]  /*5140*/  IMAD.MOV.U32 R109, RZ, RZ, R57 ;  /* 0x000000ffff6d7224 */ /* 0x000fe400078e0039 */
[C---:B------:R-:W-:Y:S02]  /*5150*/  VIADD R40, R3.reuse, 0x80 ;  /* 0x0000008003287836 */ /* 0x040fe40000000000 */
[----:B------:R-:W-:Y:S02]  /*5160*/  VIADD R3, R3, 0xa0 ;  /* 0x000000a003037836 */ /* 0x000fe40000000000 */
[----:B------:R-:W-:Y:S01]  /*5170*/  IMAD.MOV.U32 R106, RZ, RZ, R24 ;  /* 0x000000ffff6a7224 */ /* 0x000fe200078e0018 */
[----:B------:R-:W-:Y:S01]  /*5180*/  SHF.R.U32.HI R41, RZ, 0x3, R40 ;  /* 0x00000003ff297819 */ /* 0x000fe20000011628 */
[----:B------:R-:W-:Y:S01]  /*5190*/  IMAD.MOV.U32 R107, RZ, RZ, R25 ;  /* 0x000000ffff6b7224 */ /* 0x000fe200078e0019 */
[----:B------:R-:W-:Y:S01]  /*51a0*/  SHF.R.U32.HI R42, RZ, 0x3, R3 ;  /* 0x00000003ff2a7819 */ /* 0x000fe20000011603 */
[----:B------:R-:W-:Y:S01]  /*51b0*/  IMAD.MOV.U32 R100, RZ, RZ, R60 ;  /* 0x000000ffff647224 */ /* 0x000fe200078e003c */
[----:B------:R-:W-:Y:S01]  /*51c0*/  LOP3.LUT R40, R40, 0x30, R41, 0x78, !PT ;  /* 0x0000003028287812 */ /* 0x000fe200078e7829 */
[----:B------:R-:W-:Y:S01]  /*51d0*/  IMAD.MOV.U32 R101, RZ, RZ, R61 ;  /* 0x000000ffff657224 */ /* 0x000fe200078e003d */
[----:B------:R-:W-:Y:S01]  /*51e0*/  LOP3.LUT R42, R3, 0x30, R42, 0x78, !PT ;  /* 0x00000030032a7812 */ /* 0x000fe200078e782a */
[----:B------:R-:W-:-:S02]  /*51f0*/  IMAD.MOV.U32 R84, RZ, RZ, R48 ;  /* 0x000000ffff547224 */ /* 0x000fc400078e0030 */
[----:B------:R-:W-:Y:S02]  /*5200*/  IMAD.MOV.U32 R85, RZ, RZ, R49 ;  /* 0x000000ffff557224 */ /* 0x000fe400078e0031 */
[----:B------:R-:W-:Y:S02]  /*5210*/  IMAD.MOV.U32 R104, RZ, RZ, R20 ;  /* 0x000000ffff687224 */ /* 0x000fe400078e0014 */
[----:B------:R-:W-:Y:S02]  /*5220*/  IMAD.MOV.U32 R105, RZ, RZ, R21 ;  /* 0x000000ffff697224 */ /* 0x000fe400078e0015 */
[----:B------:R-:W-:Y:S02]  /*5230*/  IMAD.MOV.U32 R102, RZ, RZ, R52 ;  /* 0x000000ffff667224 */ /* 0x000fe400078e0034 */
[----:B------:R-:W-:Y:S02]  /*5240*/  IMAD.MOV.U32 R103, RZ, RZ, R53 ;  /* 0x000000ffff677224 */ /* 0x000fe400078e0035 */
        /* <DEDUP_REMOVED lines=15> */
[----:B------:R-:W-:Y:S01]  /*5340*/  IMAD.MOV.U32 R25, RZ, RZ, R97 ;  /* 0x000000ffff197224 */ /* 0x000fe200078e0061 */
[----:B-12---:R-:W-:Y:S06]  /*5350*/  @P0 BRA `(.L_x_73) ;  /* 0x0000000400500947 */ /* 0x006fec0003800000 */
[----:B------:R-:W-:Y:S01]  /*5360*/  IMAD R4, R4, 0x4, R117 ;  /* 0x0000000404047824 */ /* 0x000fe200078e0275 */
[----:B------:R-:W1:Y:S01]  /*5370*/  LDCU.128 UR8, c[0x0][0x580] ;  /* 0x0000b000ff0877ac */ /* 0x000e620008000c00 */
[----:B------:R-:W-:Y:S01]  /*5380*/  SHF.R.U32.HI R3, RZ, 0x2, R0 ;  /* 0x00000002ff037819 */ /* 0x000fe20000011600 */
[----:B------:R-:W-:Y:S01]  /*5390*/  IMAD.SHL.U32 R234, R234, 0x10, RZ ;  /* 0x00000010eaea7824 */ /* 0x000fe200078e00ff */
[----:B------:R-:W-:Y:S01]  /*53a0*/  FSETP.NE.AND P0, PT, R231, RZ, PT ;  /* 0x000000ffe700720b */ /* 0x000fe20003f05000 */
[----:B------:R-:W-:Y:S02]  /*53b0*/  IMAD.SHL.U32 R0, R4, 0x4, RZ ;  /* 0x0000000404007824 */ /* 0x000fe400078e00ff */
[----:B------:R-:W-:-:S03]  /*53c0*/  IMAD.MOV.U32 R4, RZ, RZ, 0x3f800000 ;  /* 0x3f800000ff047424 */ /* 0x000fc600078e00ff */
[----:B------:R-:W-:Y:S02]  /*53d0*/  IADD3 R12, P1, P3, R234, R0, R3 ;  /* 0x00000000ea0c7210 */ /* 0x000fe40007b3e003 */
[----:B------:R-:W-:Y:S02]  /*53e0*/  SHF.R.S32.HI R3, RZ, 0x1f, R234 ;  /* 0x0000001fff037819 */ /* 0x000fe400000114ea */
[----:B------:R-:W-:Y:S01]  /*53f0*/  SHF.R.S32.HI R0, RZ, 0x1f, R0 ;  /* 0x0000001fff007819 */ /* 0x000fe20000011400 */
[----:B------:R-:W-:Y:S02]  /*5400*/  IMAD.SHL.U32 R16, R12, 0x4, RZ ;  /* 0x000000040c107824 */ /* 0x000fe400078e00ff */
[----:B------:R-:W2:Y:S01]  /*5410*/  @P0 MUFU.RCP R4, R231 ;  /* 0x000000e700040308 */ /* 0x000ea20000001000 */
[----:B------:R-:W-:-:S04]  /*5420*/  IADD3.X R3, PT, PT, R3, R0, RZ, P1, P3 ;  /* 0x0000000003037210 */ /* 0x000fc80000fe64ff */
[----:B------:R-:W-:Y:S02]  /*5430*/  SHF.L.U64.HI R0, R12, 0x2, R3 ;  /* 0x000000020c007819 */ /* 0x000fe40000010203 */
[C---:B-1----:R-:W-:Y:S02]  /*5440*/  IADD3 R12, P0, PT, R16.reuse, UR10, RZ ;  /* 0x0000000a100c7c10 */ /* 0x042fe4000ff1e0ff */
[----:B------:R-:W-:Y:S02]  /*5450*/  IADD3 R16, P1, PT, R16, UR8, RZ ;  /* 0x0000000810107c10 */ /* 0x000fe4000ff3e0ff */
[C---:B------:R-:W-:Y:S02]  /*5460*/  IADD3.X R13, PT, PT, R0.reuse, UR11, RZ, P0, !PT ;  /* 0x0000000b000d7c10 */ /* 0x040fe400087fe4ff */
[----:B------:R-:W-:-:S03]  /*5470*/  IADD3.X R17, PT, PT, R0, UR9, RZ, P1, !PT ;  /* 0x0000000900117c10 */ /* 0x000fc60008ffe4ff */
[----:B------:R1:W-:Y:S01]  /*5480*/  STG.E desc[UR6][R12.64], R230 ;  /* 0x000000e60c007986 */ /* 0x0003e2000c101906 */
[C---:B--2---:R-:W-:Y:S01]  /*5490*/  FMUL R108, R4.reuse, R108 ;  /* 0x0000006c046c7220 */ /* 0x044fe20000400000 */
[C---:B------:R-:W-:Y:S01]  /*54a0*/  FMUL R115, R4.reuse, R115 ;  /* 0x0000007304737220 */ /* 0x040fe20000400000 */
[C---:B------:R-:W-:Y:S01]  /*54b0*/  FMUL R6, R4.reuse, R6 ;  /* 0x0000000604067220 */ /* 0x040fe20000400000 */
[----:B------:R1:W-:Y:S01]  /*54c0*/  STG.E desc[UR6][R16.64], R231 ;  /* 0x000000e710007986 */ /* 0x0003e2000c101906 */
[C---:B------:R-:W-:Y:S01]  /*54d0*/  FMUL R113, R4.reuse, R113 ;  /* 0x0000007104717220 */ /* 0x040fe20000400000 */
        /* <DEDUP_REMOVED lines=59> */
[----:B-1----:R-:W-:-:S07]  /*5890*/  FMUL R189, R4, R189 ;  /* 0x000000bd04bd7220 */ /* 0x002fce0000400000 */
.L_x_73:
[----:B------:R-:W-:Y:S05]  /*58a0*/  BSYNC.RECONVERGENT B0 ;  /* 0x0000000000007941 */ /* 0x000fea0003800200 */
.L_x_72:
[----:B------:R1:W-:Y:S06]  /*58b0*/  MEMBAR.ALL.CTA ;  /* 0x0000000000007992 */ /* 0x0003ec0000008000 */
[----:B-1----:R-:W1:Y:S01]  /*58c0*/  FENCE.VIEW.ASYNC.S ;  /* 0x00000000000073c6 */ /* 0x002e620000000000 */
[----:B------:R-:W-:Y:S01]  /*58d0*/  IMAD.MOV.U32 R41, RZ, RZ, RZ ;  /* 0x000000ffff297224 */ /* 0x000fe200078e00ff */
[----:B------:R-:W-:Y:S01]  /*58e0*/  F2FP.F16.F32.PACK_AB R6, R113, R6 ;  /* 0x000000067106723e */ /* 0x000fe200000000ff */
[----:B------:R-:W-:Y:S01]  /*58f0*/  IMAD.MOV.U32 R43, RZ, RZ, RZ ;  /* 0x000000ffff2b7224 */ /* 0x000fe200078e00ff */
[----:B------:R-:W-:Y:S01]  /*5900*/  F2FP.F16.F32.PACK_AB R4, R115, R108 ;  /* 0x0000006c7304723e */ /* 0x000fe200000000ff */
[----:B------:R-:W-:Y:S01]  /*5910*/  BSSY.RECONVERGENT B0, `(.L_x_74) ;  /* 0x000001d000007945 */ /* 0x000fe20003800200 */
[----:B------:R-:W-:-:S02]  /*5920*/  MOV R0, R40 ;  /* 0x0000002800007202 */ /* 0x000fc40000000f00 */
[----:B------:R-:W-:Y:S02]  /*5930*/  MOV R3, R42 ;  /* 0x0000002a00037202 */ /* 0x000fe40000000f00 */
[----:B------:R-:W-:Y:S02]  /*5940*/  F2FP.F16.F32.PACK_AB R10, R109, R10 ;  /* 0x0000000a6d0a723e */ /* 0x000fe400000000ff */
[----:B------:R-:W-:Y:S01]  /*5950*/  F2FP.F16.F32.PACK_AB R8, R111, R8 ;  /* 0x000000086f08723e */ /* 0x000fe200000000ff */
[----:B-1----:R-:W-:Y:S06]  /*5960*/  BAR.SYNC.DEFER_BLOCKING 0x0 ;  /* 0x0000000000007b1d */ /* 0x002fec0000010000 */
[----:B------:R1:W-:Y:S04]  /*5970*/  STSM.16.M88.4 [R0], R4 ;  /* 0x0000000400007844 */ /* 0x0003e80000000200 */
[----:B------:R1:W-:Y:S01]  /*5980*/  STSM.16.M88.4 [R3], R8 ;  /* 0x0000000803007844 */ /* 0x0003e20000000200 */
[----:B------:R2:W-:Y:S06]  /*5990*/  MEMBAR.ALL.CTA ;  /* 0x0000000000007992 */ /* 0x0005ec0000008000 */
[----:B--2---:R-:W2:Y:S02]  /*59a0*/  FENCE.VIEW.ASYNC.S ;  /* 0x00000000000073c6 */ /* 0x004ea40000000000 */
[----:B--2---:R-:W-:Y:S06]  /*59b0*/  BAR.SYNC.DEFER_BLOCKING 0x0 ;  /* 0x0000000000007b1d */ /* 0x004fec0000010000 */
[----:B------:R-:W-:Y:S05]  /*59c0*/  @P2 BRA `(.L_x_75) ;  /* 0x0000000000442947 */ /* 0x000fea0003800000 */
[----:B------:R-:W2:Y:S01]  /*59d0*/  LDCU.64 UR8, c[0x0][0x348] ;  /* 0x00006900ff0877ac */ /* 0x000ea20008000a00 */
[----:B------:R-:W-:Y:S01]  /*59e0*/  R2UR UR20, R117 ;  /* 0x00000000751472ca */ /* 0x000fe200000e0000 */
[----:B-1----:R-:W-:Y:S01]  /*59f0*/  VIADD R4, R2, 0x80 ;  /* 0x0000008002047836 */ /* 0x002fe20000000000 */
[----:B------:R-:W-:Y:S01]  /*5a00*/  PLOP3.LUT P1, PT, PT, PT, PT, 0x80, 0x8 ;  /* 0x000000000008781c */ /* 0x000fe20003f2f070 */
[----:B------:R-:W-:Y:S01]  /*5a10*/  UMOV UR17, URZ ;  /* 0x000000ff00117c82 */ /* 0x000fe20008000000 */
[----:B------:R-:W-:Y:S01]  /*5a20*/  UMOV UR18, URZ ;  /* 0x000000ff00127c82 */ /* 0x000fe20008000000 */
[----:B--2---:R-:W-:-:S04]  /*5a30*/  UIADD3 UR8, UP0, UPT, UR8, 0x180, URZ ;  /* 0x0000018008087890 */ /* 0x004fc8000ff1e0ff */
[----:B------:R-:W-:-:S12]  /*5a40*/  UIADD3.X UR9, UPT, UPT, URZ, UR9, URZ, UP0, !UPT ;  /* 0x00000009ff097290 */ /* 0x000fd800087fe4ff */
.L_x_76:
[----:B------:R-:W-:Y:S02]  /*5a50*/  PLOP3.LUT P0, PT, P0, P1, PT, 0xf2, 0x2f ;  /* 0x00000000002f781c */ /* 0x000fe40000703e72 */
[----:B------:R-:W-:Y:S01]  /*5a60*/  @P1 R2UR P0, UR16, R4 ;  /* 0x00000000041012ca */ /* 0x000fe20000000000 */
[----:B------:R-:W-:-:S07]  /*5a70*/  UMOV UR19, UR12 ;  /* 0x0000000c00137c82 */ /* 0x000fce0008000000 */
[----:B------:R-:W-:Y:S02]  /*5a80*/  @P1 PLOP3.LUT P1, PT, P0, PT, PT, 0x80, 0x8 ;  /* 0x000000000008181c */ /* 0x000fe4000072f070 */
[----:B------:R-:W-:-:S03]  /*5a90*/  PLOP3.LUT P0, PT, PT, PT, PT, 0x80, 0x8 ;  /* 0x000000000008781c */ /* 0x000fc60003f0f070 */
[----:B------:R1:W-:Y:S08]  /*5aa0*/  UTMASTG.4D [UR16], [UR8], desc[URZ] ;  /* 0x0000ff10080073b5 */ /* 0x0003f00008019000 */
[----:B-1----:R-:W-:Y:S05]  /*5ab0*/  @P1 BRA.U.ANY `(.L_x_76) ;  /* 0xfffffffd00e41947 */ /* 0x002fea000393ffff */
[----:B------:R0:W-:Y:S01]  /*5ac0*/  UTMACMDFLUSH ;  /* 0x00000000000079b7 */ /* 0x0001e20000000000 */
[----:B------:R-:W-:-:S04]  /*5ad0*/  DEPBAR.LE SB0, 0x2 ;  /* 0x000080800000791a */ /* 0x000fc80000000000 */
.L_x_75:
[----:B------:R-:W-:Y:S05]  /*5ae0*/  BSYNC.RECONVERGENT B0 ;  /* 0x0000000000007941 */ /* 0x000fea0003800200 */
.L_x_74:
[----:B------:R-:W-:Y:S01]  /*5af0*/  BAR.SYNC.DEFER_BLOCKING 0x0 ;  /* 0x0000000000007b1d */ /* 0x000fe20000010000 */
[C---:B-1----:R-:W-:Y:S01]  /*5b00*/  IADD3 R4, P0, PT, R40.reuse, 0x400, RZ ;  /* 0x0000040028047810 */ /* 0x042fe20007f1e0ff */
[----:B------:R-:W-:Y:S01]  /*5b10*/  VIADD R8, R40, 0x400 ;  /* 0x0000040028087836 */ /* 0x000fe20000000000 */
[C---:B------:R-:W-:Y:S01]  /*5b20*/  IADD3 R6, P1, PT, R42.reuse, 0x400, RZ ;  /* 0x000004002a067810 */ /* 0x040fe20007f3e0ff */
[----:B------:R-:W-:Y:S01]  /*5b30*/  VIADD R10, R42, 0x400 ;  /* 0x000004002a0a7836 */ /* 0x000fe20000000000 */
[----:B------:R-:W-:Y:S01]  /*5b40*/  F2FP.F16.F32.PACK_AB R23, R23, R22 ;  /* 0x000000161717723e */ /* 0x000fe200000000ff */
[----:B------:R-:W-:Y:S01]  /*5b50*/  IMAD.X R5, RZ, RZ, RZ, P0 ;  /* 0x000000ffff057224 */ /* 0x000fe200000e06ff */
[----:B------:R-:W-:Y:S01]  /*5b60*/  F2FP.F16.F32.PACK_AB R21, R27, R26 ;  /* 0x0000001a1b15723e */ /* 0x000fe200000000ff */
[----:B------:R-:W-:Y:S01]  /*5b70*/  IMAD.X R7, RZ, RZ, RZ, P1 ;  /* 0x000000ffff077224 */ /* 0x000fe200008e06ff */
[----:B------:R-:W-:Y:S01]  /*5b80*/  F2FP.F16.F32.PACK_AB R55, R55, R54 ;  /* 0x000000363737723e */ /* 0x000fe200000000ff */
[----:B------:R-:W-:Y:S01]  /*5b90*/  BSSY.RECONVERGENT B0, `(.L_x_77) ;  /* 0x000001f000007945 */ /* 0x000fe20003800200 */
[----:B------:R-:W-:-:S02]  /*5ba0*/  MOV R4, R4 ;  /* 0x0000000400047202 */ /* 0x000fc40000000f00 */
[----:B------:R-:W-:Y:S02]  /*5bb0*/  F2FP.F16.F32.PACK_AB R20, R107, R106 ;  /* 0x0000006a6b14723e */ /* 0x000fe400000000ff */
[----:B------:R-:W-:Y:S02]  /*5bc0*/  F2FP.F16.F32.PACK_AB R22, R105, R104 ;  /* 0x000000686916723e */ /* 0x000fe400000000ff */
[----:B------:R-:W-:Y:S02]  /*5bd0*/  F2FP.F16.F32.PACK_AB R53, R179, R178 ;  /* 0x000000b2b335723e */ /* 0x000fe400000000ff */
[----:B------:R-:W-:Y:S02]  /*5be0*/  MOV R6, R6 ;  /* 0x0000000600067202 */ /* 0x000fe40000000f00 */
[----:B------:R-:W-:Y:S02]  /*5bf0*/  F2FP.F16.F32.PACK_AB R52, R177, R176 ;  /* 0x000000b0b134723e */ /* 0x000fe400000000ff */
[----:B------:R-:W-:Y:S01]  /*5c00*/  F2FP.F16.F32.PACK_AB R54, R103, R102 ;  /* 0x000000666736723e */ /* 0x000fe200000000ff */
        /* <DEDUP_REMOVED lines=10> */
[----:B------:R-:W-:Y:S01]  /*5cb0*/  UMOV UR17, 0x20 ;  /* 0x0000002000117882 */ /* 0x000fe20000000000 */
[----:B------:R-:W-:Y:S01]  /*5cc0*/  UMOV UR18, URZ ;  /* 0x000000ff00127c82 */ /* 0x000fe20008000000 */
[----:B--2---:R-:W-:-:S04]  /*5cd0*/  UIADD3 UR8, UP0, UPT, UR8, 0x180, URZ ;  /* 0x0000018008087890 */ /* 0x004fc8000ff1e0ff */
[----:B------:R-:W-:-:S12]  /*5ce0*/  UIADD3.X UR9, UPT, UPT, URZ, UR9, URZ, UP0, !UPT ;  /* 0x00000009ff097290 */ /* 0x000fd800087fe4ff */
.L_x_79:
        /* <DEDUP_REMOVED lines=9> */
.L_x_78:
[----:B------:R-:W-:Y:S05]  /*5d80*/  BSYNC.RECONVERGENT B0 ;  /* 0x0000000000007941 */ /* 0x000fea0003800200 */
.L_x_77:
[----:B------:R-:W-:Y:S01]  /*5d90*/  BAR.SYNC.DEFER_BLOCKING 0x0 ;  /* 0x0000000000007b1d */ /* 0x000fe20000010000 */
[----:B-1----:R-:W-:Y:S02]  /*5da0*/  IADD3 R4, P0, PT, R40, 0x800, RZ ;  /* 0x0000080028047810 */ /* 0x002fe40007f1e0ff */
[----:B------:R-:W-:Y:S02]  /*5db0*/  IADD3 R6, P1, PT, R42, 0x800, RZ ;  /* 0x000008002a067810 */ /* 0x000fe40007f3e0ff */
        /* <DEDUP_REMOVED lines=27> */
.L_x_82:
        /* <DEDUP_REMOVED lines=9> */
.L_x_81:
[----:B------:R-:W-:Y:S05]  /*6000*/  BSYNC.RECONVERGENT B0 ;  /* 0x0000000000007941 */ /* 0x000fea0003800200 */
.L_x_80:
[----:B------:R-:W-:Y:S01]  /*6010*/  BAR.SYNC.DEFER_BLOCKING 0x0 ;  /* 0x0000000000007b1d */ /* 0x000fe20000010000 */
[----:B-1----:R-:W-:Y:S02]  /*6020*/  F2FP.F16.F32.PACK_AB R4, R59, R58 ;  /* 0x0000003a3b04723e */ /* 0x002fe400000000ff */
[----:B------:R-:W-:Y:S02]  /*6030*/  F2FP.F16.F32.PACK_AB R5, R19, R18 ;  /* 0x000000121305723e */ /* 0x000fe400000000ff */
[----:B------:R-:W-:Y:S01]  /*6040*/  F2FP.F16.F32.PACK_AB R6, R57, R56 ;  /* 0x000000383906723e */ /* 0x000fe200000000ff */
[----:B------:R-:W-:Y:S01]  /*6050*/  BSSY.RECONVERGENT B0, `(.L_x_83) ;  /* 0x000001d000007945 */ /* 0x000fe20003800200 */
[----:B------:R-:W-:Y:S02]  /*6060*/  F2FP.F16.F32.PACK_AB R7, R15, R14 ;  /* 0x0000000e0f07723e */ /* 0x000fe400000000ff */
[----:B------:R-:W-:Y:S02]  /*6070*/  F2FP.F16.F32.PACK_AB R12, R209, R208 ;  /* 0x000000d0d10c723e */ /* 0x000fe400000000ff */
[----:B------:R-:W-:-:S02]  /*6080*/  F2FP.F16.F32.PACK_AB R13, R211, R210 ;  /* 0x000000d2d30d723e */ /* 0x000fc400000000ff */
        /* <DEDUP_REMOVED lines=16> */
.L_x_85:
        /* <DEDUP_REMOVED lines=9> */
.L_x_84:
[----:B------:R-:W-:Y:S05]  /*6220*/  BSYNC.RECONVERGENT B0 ;  /* 0x0000000000007941 */ /* 0x000fea0003800200 */
.L_x_83:
[----:B------:R-:W-:Y:S01]  /*6230*/  BAR.SYNC.DEFER_BLOCKING 0x0 ;  /* 0x0000000000007b1d */ /* 0x000fe20000010000 */
[----:B------:R-:W-:Y:S01]  /*6240*/  IMAD.MOV.U32 R9, RZ, RZ, RZ ;  /* 0x000000ffff097224 */ /* 0x000fe200078e00ff */
[----:B------:R-:W-:Y:S01]  /*6250*/  F2FP.F16.F32.PACK_AB R39, R39, R38 ;  /* 0x000000262727723e */ /* 0x000fe200000000ff */
[----:B------:R-:W-:Y:S01]  /*6260*/  IMAD.MOV.U32 R11, RZ, RZ, RZ ;  /* 0x000000ffff0b7224 */ /* 0x000fe200078e00ff */
[----:B------:R-:W-:Y:S01]  /*6270*/  F2FP.F16.F32.PACK_AB R37, R83, R82 ;  /* 0x000000525325723e */ /* 0x000fe200000000ff */
[----:B------:R-:W-:Y:S01]  /*6280*/  VIADD R42, R42, 0x800 ;  /* 0x000008002a2a7836 */ /* 0x000fe20000000000 */
[----:B------:R-:W-:Y:S01]  /*6290*/  F2FP.F16.F32.PACK_AB R199, R199, R198 ;  /* 0x000000c6c7c7723e */ /* 0x000fe200000000ff */
[----:B------:R-:W-:Y:S01]  /*62a0*/  BSSY.RECONVERGENT B0, `(.L_x_86) ;  /* 0x0000020000007945 */ /* 0x000fe20003800200 */
[----:B-1----:R-:W-:Y:S01]  /*62b0*/  MOV R12, R8 ;  /* 0x00000008000c7202 */ /* 0x002fe20000000f00 */
[----:B------:R-:W-:Y:S01]  /*62c0*/  VIADD R40, R40, 0x800 ;  /* 0x0000080028287836 */ /* 0x000fe20000000000 */
[----:B------:R-:W-:-:S02]  /*62d0*/  F2FP.F16.F32.PACK_AB R36, R81, R80 ;  /* 0x000000505124723e */ /* 0x000fc400000000ff */
        /* <DEDUP_REMOVED lines=13> */
[----:B------:R-:W-:Y:S01]  /*63b0*/  VIADD R4, R2, 0x480 ;  /* 0x0000048002047836 */ /* 0x000fe20000000000 */
[----:B------:R-:W-:Y:S01]  /*63c0*/  PLOP3.LUT P1, PT, PT, PT, PT, 0x80, 0x8 ;  /* 0x000000000008781c */ /* 0x000fe20003f2f070 */
[----:B------:R-:W-:Y:S01]  /*63d0*/  UMOV UR17, 0x80 ;  /* 0x0000008000117882 */ /* 0x000fe20000000000 */
[----:B------:R-:W-:Y:S01]  /*63e0*/  UMOV UR18, URZ ;  /* 0x000000ff00127c82 */ /* 0x000fe20008000000 */
[----:B--2---:R-:W-:-:S04]  /*63f0*/  UIADD3 UR8, UP0, UPT, UR8, 0x180, URZ ;  /* 0x0000018008087890 */ /* 0x004fc8000ff1e0ff */
[----:B------:R-:W-:-:S12]  /*6400*/  UIADD3.X UR9, UPT, UPT, URZ, UR9, URZ, UP0, !UPT ;  /* 0x00000009ff097290 */ /* 0x000fd800087fe4ff */
.L_x_88:
[----:B------:R-:W-:Y:S02]  /*6410*/  PLOP3.LUT P0, PT, P0, P1, PT, 0xf2, 0x2f ;  /* 0x00000000002f781c */ /* 0x000fe40000703e72 */
[----:B------:R-:W-:Y:S01]  /*6420*/  @P1 R2UR P0, UR16, R4 ;  /* 0x00000000041012ca */ /* 0x000fe20000000000 */
[----:B------:R-:W-:-:S07]  /*6430*/  UMOV UR19, UR12 ;  /* 0x0000000c00137c82 */ /* 0x000fce0008000000 */
[----:B------:R-:W-:Y:S02]  /*6440*/  @P1 PLOP3.LUT P1, PT, P0, PT, PT, 0x80, 0x8 ;  /* 0x000000000008181c */ /* 0x000fe4000072f070 */
[----:B------:R-:W-:-:S03]  /*6450*/  PLOP3.LUT P0, PT, PT, PT, PT, 0x80, 0x8 ;  /* 0x000000000008781c */ /* 0x000fc60003f0f070 */
[----:B------:R2:W-:Y:S08]  /*6460*/  UTMASTG.4D [UR16], [UR8], desc[URZ] ;  /* 0x0000ff10080073b5 */ /* 0x0005f00008019000 */
[----:B--2---:R-:W-:Y:S05]  /*6470*/  @P1 BRA.U.ANY `(.L_x_88) ;  /* 0xfffffffd00e41947 */ /* 0x004fea000393ffff */
[----:B------:R0:W-:Y:S01]  /*6480*/  UTMACMDFLUSH ;  /* 0x00000000000079b7 */ /* 0x0001e20000000000 */
[----:B------:R-:W-:-:S04]  /*6490*/  DEPBAR.LE SB0, 0x2 ;  /* 0x000080800000791a */ /* 0x000fc80000000000 */
.L_x_87:
[----:B------:R-:W-:Y:S05]  /*64a0*/  BSYNC.RECONVERGENT B0 ;  /* 0x0000000000007941 */ /* 0x000fea0003800200 */
.L_x_86:
[----:B------:R-:W-:Y:S01]  /*64b0*/  BAR.SYNC.DEFER_BLOCKING 0x0 ;  /* 0x0000000000007b1d */ /* 0x000fe20000010000 */
[----:B------:R-:W-:Y:S01]  /*64c0*/  IMAD.MOV.U32 R41, RZ, RZ, RZ ;  /* 0x000000ffff297224 */ /* 0x000fe200078e00ff */
[----:B------:R-:W-:Y:S01]  /*64d0*/  F2FP.F16.F32.PACK_AB R203, R203, R202 ;  /* 0x000000cacbcb723e */ /* 0x000fe200000000ff */
[----:B------:R-:W-:Y:S01]  /*64e0*/  IMAD.MOV.U32 R43, RZ, RZ, RZ ;  /* 0x000000ffff2b7224 */ /* 0x000fe200078e00ff */
[----:B------:R-:W-:Y:S02]  /*64f0*/  F2FP.F16.F32.PACK_AB R201, R187, R186 ;  /* 0x000000babbc9723e */ /* 0x000fe400000000ff */
[----:B------:R-:W-:Y:S01]  /*6500*/  F2FP.F16.F32.PACK_AB R99, R99, R98 ;  /* 0x000000626363723e */ /* 0x000fe200000000ff */
[----:B------:R-:W-:Y:S01]  /*6510*/  BSSY.RECONVERGENT B0, `(.L_x_89) ;  /* 0x000001f000007945 */ /* 0x000fe20003800200 */
[----:B------:R-:W-:Y:S02]  /*6520*/  MOV R40, R40 ;  /* 0x0000002800287202 */ /* 0x000fe40000000f00 */
        /* <DEDUP_REMOVED lines=9> */
[----:B---3--:R-:W3:Y:S02]  /*65c0*/  FENCE.VIEW.ASYNC.S ;  /* 0x00000000000073c6 */ /* 0x008ee40000000000 */
[----:B---3--:R-:W-:Y:S06]  /*65d0*/  BAR.SYNC.DEFER_BLOCKING 0x0 ;  /* 0x0000000000007b1d */ /* 0x008fec0000010000 */
[----:B------:R-:W-:Y:S05]  /*65e0*/  @P2 BRA `(.L_x_90) ;  /* 0x0000000000442947 */ /* 0x000fea0003800000 */
[----:B------:R-:W3:Y:S01]  /*65f0*/  LDCU.64 UR8, c[0x0][0x348] ;  /* 0x00006900ff0877ac */ /* 0x000ee20008000a00 */
[----:B------:R-:W-:Y:S01]  /*6600*/  R2UR UR20, R117 ;  /* 0x00000000751472ca */ /* 0x000fe200000e0000 */
[----:B------:R-:W-:Y:S01]  /*6610*/  VIADD R4, R2, 0x880 ;  /* 0x0000088002047836 */ /* 0x000fe20000000000 */
[----:B------:R-:W-:Y:S01]  /*6620*/  PLOP3.LUT P1, PT, PT, PT, PT, 0x80, 0x8 ;  /* 0x000000000008781c */ /* 0x000fe20003f2f070 */
[----:B------:R-:W-:Y:S01]  /*6630*/  UMOV UR17, 0xa0 ;  /* 0x000000a000117882 */ /* 0x000fe20000000000 */
[----:B------:R-:W-:Y:S01]  /*6640*/  UMOV UR18, URZ ;  /* 0x000000ff00127c82 */ /* 0x000fe20008000000 */
[----:B---3--:R-:W-:-:S04]  /*6650*/  UIADD3 UR8, UP0, UPT, UR8, 0x180, URZ ;  /* 0x0000018008087890 */ /* 0x008fc8000ff1e0ff */
[----:B------:R-:W-:-:S12]  /*6660*/  UIADD3.X UR9, UPT, UPT, URZ, UR9, URZ, UP0, !UPT ;  /* 0x00000009ff097290 */ /* 0x000fd800087fe4ff */
.L_x_91:
[----:B------:R-:W-:Y:S02]  /*6670*/  PLOP3.LUT P0, PT, P0, P1, PT, 0xf2, 0x2f ;  /* 0x00000000002f781c */ /* 0x000fe40000703e72 */
[----:B------:R-:W-:Y:S01]  /*6680*/  @P1 R2UR P0, UR16, R4 ;  /* 0x00000000041012ca */ /* 0x000fe20000000000 */
[----:B------:R-:W-:-:S07]  /*6690*/  UMOV UR19, UR12 ;  /* 0x0000000c00137c82 */ /* 0x000fce0008000000 */
[----:B------:R-:W-:Y:S02]  /*66a0*/  @P1 PLOP3.LUT P1, PT, P0, PT, PT, 0x80, 0x8 ;  /* 0x000000000008181c */ /* 0x000fe4000072f070 */
[----:B------:R-:W-:-:S03]  /*66b0*/  PLOP3.LUT P0, PT, PT, PT, PT, 0x80, 0x8 ;  /* 0x000000000008781c */ /* 0x000fc60003f0f070 */
[----:B------:R3:W-:Y:S08]  /*66c0*/  UTMASTG.4D [UR16], [UR8], desc[URZ] ;  /* 0x0000ff10080073b5 */ /* 0x0007f00008019000 */
[----:B---3--:R-:W-:Y:S05]  /*66d0*/  @P1 BRA.U.ANY `(.L_x_91) ;  /* 0xfffffffd00e41947 */ /* 0x008fea000393ffff */
[----:B------:R0:W-:Y:S01]  /*66e0*/  UTMACMDFLUSH ;  /* 0x00000000000079b7 */ /* 0x0001e20000000000 */
[----:B------:R-:W-:-:S04]  /*66f0*/  DEPBAR.LE SB0, 0x2 ;  /* 0x000080800000791a */ /* 0x000fc80000000000 */
.L_x_90:
[----:B------:R-:W-:Y:S05]  /*6700*/  BSYNC.RECONVERGENT B0 ;  /* 0x0000000000007941 */ /* 0x000fea0003800200 */
.L_x_89:
[----:B------:R-:W-:Y:S01]  /*6710*/  BAR.SYNC.DEFER_BLOCKING 0x0 ;  /* 0x0000000000007b1d */ /* 0x000fe20000010000 */
[----:B------:R-:W-:Y:S02]  /*6720*/  F2FP.F16.F32.PACK_AB R4, R33, R32 ;  /* 0x000000202104723e */ /* 0x000fe400000000ff */
        /* <DEDUP_REMOVED lines=11> */
[----:B----4-:R-:W4:Y:S02]  /*67e0*/  FENCE.VIEW.ASYNC.S ;  /* 0x00000000000073c6 */ /* 0x010f240000000000 */
[----:B----4-:R-:W-:Y:S06]  /*67f0*/  BAR.SYNC.DEFER_BLOCKING 0x0 ;  /* 0x0000000000007b1d */ /* 0x010fec0000010000 */
[----:B------:R-:W-:Y:S05]  /*6800*/  @P2 BRA `(.L_x_93) ;  /* 0x0000000000442947 */ /* 0x000fea0003800000 */
[----:B------:R-:W4:Y:S01]  /*6810*/  LDCU.64 UR8, c[0x0][0x348] ;  /* 0x00006900ff0877ac */ /* 0x000f220008000a00 */
[----:B------:R-:W-:Y:S01]  /*6820*/  R2UR UR20, R117 ;  /* 0x00000000751472ca */ /* 0x000fe200000e0000 */
[----:B---3--:R-:W-:Y:S01]  /*6830*/  VIADD R0, R2, 0x80 ;  /* 0x0000008002007836 */ /* 0x008fe20000000000 */
[----:B------:R-:W-:Y:S01]  /*6840*/  PLOP3.LUT P1, PT, PT, PT, PT, 0x80, 0x8 ;  /* 0x000000000008781c */ /* 0x000fe20003f2f070 */
[----:B------:R-:W-:Y:S01]  /*6850*/  UMOV UR17, 0xc0 ;  /* 0x000000c000117882 */ /* 0x000fe20000000000 */
[----:B------:R-:W-:Y:S01]  /*6860*/  UMOV UR18, URZ ;  /* 0x000000ff00127c82 */ /* 0x000fe20008000000 */
[----:B----4-:R-:W-:-:S04]  /*6870*/  UIADD3 UR8, UP0, UPT, UR8, 0x180, URZ ;  /* 0x0000018008087890 */ /* 0x010fc8000ff1e0ff */
[----:B------:R-:W-:-:S12]  /*6880*/  UIADD3.X UR9, UPT, UPT, URZ, UR9, URZ, UP0, !UPT ;  /* 0x00000009ff097290 */ /* 0x000fd800087fe4ff */
.L_x_94:
        /* <DEDUP_REMOVED lines=9> */
.L_x_93:
[----:B------:R-:W-:Y:S05]  /*6920*/  BSYNC.RECONVERGENT B0 ;  /* 0x0000000000007941 */ /* 0x000fea0003800200 */
.L_x_92:
[----:B------:R-:W-:Y:S01]  /*6930*/  BAR.SYNC.DEFER_BLOCKING 0x0 ;  /* 0x0000000000007b1d */ /* 0x000fe20000010000 */
[----:B---3--:R-:W-:Y:S02]  /*6940*/  F2FP.F16.F32.PACK_AB R4, R93, R92 ;  /* 0x0000005c5d04723e */ /* 0x008fe400000000ff */
        /* <DEDUP_REMOVED lines=16> */
[----:B------:R-:W-:Y:S01]  /*6a50*/  VIADD R2, R2, 0x480 ;  /* 0x0000048002027836 */ /* 0x000fe20000000000 */
[----:B------:R-:W-:Y:S01]  /*6a60*/  PLOP3.LUT P1, PT, PT, PT, PT, 0x80, 0x8 ;  /* 0x000000000008781c */ /* 0x000fe20003f2f070 */
[----:B------:R-:W-:Y:S01]  /*6a70*/  UMOV UR17, 0xe0 ;  /* 0x000000e000117882 */ /* 0x000fe20000000000 */
[----:B------:R-:W-:Y:S01]  /*6a80*/  UMOV UR18, URZ ;  /* 0x000000ff00127c82 */ /* 0x000fe20008000000 */
[----:B----4-:R-:W-:-:S04]  /*6a90*/  UIADD3 UR8, UP0, UPT, UR8, 0x180, URZ ;  /* 0x0000018008087890 */ /* 0x010fc8000ff1e0ff */
[----:B------:R-:W-:-:S12]  /*6aa0*/  UIADD3.X UR9, UPT, UPT, URZ, UR9, URZ, UP0, !UPT ;  /* 0x00000009ff097290 */ /* 0x000fd800087fe4ff */
.L_x_97:
[----:B------:R-:W-:Y:S02]  /*6ab0*/  PLOP3.LUT P0, PT, P0, P1, PT, 0xf2, 0x2f ;  /* 0x00000000002f781c */ /* 0x000fe40000703e72 */
[----:B------:R-:W-:Y:S01]  /*6ac0*/  @P1 R2UR P0, UR16, R2 ;  /* 0x00000000021012ca */ /* 0x000fe20000000000 */
[----:B------:R-:W-:-:S07]  /*6ad0*/  UMOV UR19, UR12 ;  /* 0x0000000c00137c82 */ /* 0x000fce0008000000 */
[----:B------:R-:W-:Y:S02]  /*6ae0*/  @P1 PLOP3.LUT P1, PT, P0, PT, PT, 0x80, 0x8 ;  /* 0x000000000008181c */ /* 0x000fe4000072f070 */
[----:B------:R-:W-:-:S03]  /*6af0*/  PLOP3.LUT P0, PT, PT, PT, PT, 0x80, 0x8 ;  /* 0x000000000008781c */ /* 0x000fc60003f0f070 */
[----:B------:R4:W-:Y:S08]  /*6b00*/  UTMASTG.4D [UR16], [UR8], desc[URZ] ;  /* 0x0000ff10080073b5 */ /* 0x0009f00008019000 */
[----:B----4-:R-:W-:Y:S05]  /*6b10*/  @P1 BRA.U.ANY `(.L_x_97) ;  /* 0xfffffffd00e41947 */ /* 0x010fea000393ffff */
[----:B------:R0:W-:Y:S01]  /*6b20*/  UTMACMDFLUSH ;  /* 0x00000000000079b7 */ /* 0x0001e20000000000 */
[----:B------:R-:W-:-:S04]  /*6b30*/  DEPBAR.LE SB0, 0x2 ;  /* 0x000080800000791a */ /* 0x000fc80000000000 */
.L_x_96:
[----:B------:R-:W-:Y:S05]  /*6b40*/  BSYNC.RECONVERGENT B0 ;  /* 0x0000000000007941 */ /* 0x000fea0003800200 */
.L_x_95:
[----:B------:R-:W-:Y:S06]  /*6b50*/  BAR.SYNC.DEFER_BLOCKING 0x0 ;  /* 0x0000000000007b1d */ /* 0x000fec0000010000 */
[----:B------:R-:W-:Y:S05]  /*6b60*/  EXIT ;  /* 0x000000000000794d */ /* 0x000fea0003800000 */
.L_x_4:
[----:B------:R-:W-:Y:S02]  /*6b70*/  IMAD.MOV.U32 R2, RZ, RZ, -0x80000000 ;  /* 0x80000000ff027424 */ /* 0x000fe400078e00ff */
[----:B--2---:R-:W-:-:S04]  /*6b80*/  IMAD.MOV.U32 R3, RZ, RZ, -0x80000000 ;  /* 0x80000000ff037424 */ /* 0x004fc800078e00ff */
[----:B------:R2:W3:Y:S03]  /*6b90*/  SYNCS.PHASECHK.TRANS64.TRYWAIT P0, [R9+URZ+0x28], R3 ;  /* 0x00002803090075a7 */ /* 0x0004e600080011ff */
[----:B---3--:R-:W-:Y:S05]  /*6ba0*/  @!P0 NANOSLEEP.SYNCS 0x989680 ;  /* 0x009896800000895d */ /* 0x008fea0003900000 */
[----:B------:R-:W3:Y:S02]  /*6bb0*/  @!P0 SYNCS.PHASECHK.TRANS64 P0, [R9+URZ+0x28], R3 ;  /* 0x00002803090085a7 */ /* 0x000ee400080010ff */
[----:B---3--:R-:W-:Y:S05]  /*6bc0*/  @!P0 BRA `(.L_x_4) ;  /* 0xfffffffc00e88947 */ /* 0x008fea000383ffff */
[----:B------:R-:W-:Y:S05]  /*6bd0*/  BRA `(.L_x_98) ;  /* 0xffffff9800947947 */ /* 0x000fea000383ffff */
.L_x_37:
[----:B---3--:R-:W-:Y:S02]  /*6be0*/  IMAD.MOV.U32 R2, RZ, RZ, -0x80000000 ;  /* 0x80000000ff027424 */ /* 0x008fe400078e00ff */
[----:B--2---:R-:W-:-:S04]  /*6bf0*/  IMAD.MOV.U32 R3, RZ, RZ, -0x80000000 ;  /* 0x80000000ff037424 */ /* 0x004fc800078e00ff */
[----:B------:R2:W3:Y:S03]  /*6c00*/  SYNCS.PHASECHK.TRANS64.TRYWAIT P0, [R9+URZ+0x8], R3 ;  /* 0x00000803090075a7 */ /* 0x0004e600080011ff */
[----:B---3--:R-:W-:Y:S05]  /*6c10*/  @!P0 NANOSLEEP.SYNCS 0x989680 ;  /* 0x009896800000895d */ /* 0x008fea0003900000 */
[----:B------:R-:W3:Y:S02]  /*6c20*/  @!P0 SYNCS.PHASECHK.TRANS64 P0, [R9+URZ+0x8], R3 ;  /* 0x00000803090085a7 */ /* 0x000ee400080010ff */
[----:B---3--:R-:W-:Y:S05]  /*6c30*/  @!P0 BRA `(.L_x_37) ;  /* 0xfffffffc00e88947 */ /* 0x008fea000383ffff */
[----:B------:R-:W-:Y:S05]  /*6c40*/  BRA `(.L_x_99) ;  /* 0xffffffb400987947 */ /* 0x000fea000383ffff */
.L_x_43:
[----:B-1----:R1:W2:Y:S02]  /*6c50*/  SYNCS.PHASECHK.TRANS64.TRYWAIT P3, [R2+URZ+0x20], RZ ;  /* 0x000020ff020075a7 */ /* 0x0022a400080611ff */
[----:B--2---:R-:W-:Y:S05]  /*6c60*/  @!P3 NANOSLEEP.SYNCS 0x989680 ;  /* 0x009896800000b95d */ /* 0x004fea0003900000 */
[----:B------:R-:W2:Y:S02]  /*6c70*/  @!P3 SYNCS.PHASECHK.TRANS64 P3, [R2+URZ+0x20], RZ ;  /* 0x000020ff0200b5a7 */ /* 0x000ea400080610ff */
[----:B--2---:R-:W-:Y:S05]  /*6c80*/  @!P3 BRA `(.L_x_43) ;  /* 0xfffffffc00f0b947 */ /* 0x004fea000383ffff */
[----:B------:R-:W-:Y:S05]  /*6c90*/  BRA `(.L_x_42) ;  /* 0xffffffc000047947 */ /* 0x000fea000383ffff */
.L_x_47:
[----:B------:R-:W-:-:S07]  /*6ca0*/  IMAD.MOV.U32 R9, RZ, RZ, R8 ;  /* 0x000000ffff097224 */ /* 0x000fce00078e0008 */
.L_x_100:
[----:B-1----:R1:W2:Y:S02]  /*6cb0*/  SYNCS.PHASECHK.TRANS64.TRYWAIT P0, [R11+URZ], R9 ;  /* 0x000000090b0075a7 */ /* 0x0022a400080011ff */
[----:B--2---:R-:W-:Y:S05]  /*6cc0*/  @!P0 NANOSLEEP.SYNCS 0x989680 ;  /* 0x009896800000895d */ /* 0x004fea0003900000 */
[----:B------:R-:W2:Y:S02]  /*6cd0*/  @!P0 SYNCS.PHASECHK.TRANS64 P0, [R11+URZ], R9 ;  /* 0x000000090b0085a7 */ /* 0x000ea400080010ff */
[----:B--2---:R-:W-:Y:S05]  /*6ce0*/  @!P0 BRA `(.L_x_100) ;  /* 0xfffffffc00f08947 */ /* 0x004fea000383ffff */
[----:B------:R-:W-:Y:S05]  /*6cf0*/  BRA `(.L_x_46) ;  /* 0xffffffc000fc7947 */ /* 0x000fea000383ffff */
.L_x_51:
[----:B------:R-:W-:-:S07]  /*6d00*/  IMAD.MOV.U32 R9, RZ, RZ, R8 ;  /* 0x000000ffff097224 */ /* 0x000fce00078e0008 */
.L_x_101:
[----:B-1----:R1:W2:Y:S02]  /*6d10*/  SYNCS.PHASECHK.TRANS64.TRYWAIT P0, [R169+URZ+0x18], R9 ;  /* 0x00001809a90075a7 */ /* 0x0022a400080011ff */
[----:B--2---:R-:W-:Y:S05]  /*6d20*/  @!P0 NANOSLEEP.SYNCS 0x989680 ;  /* 0x009896800000895d */ /* 0x004fea0003900000 */
[----:B------:R-:W2:Y:S02]  /*6d30*/  @!P0 SYNCS.PHASECHK.TRANS64 P0, [R169+URZ+0x18], R9 ;  /* 0x00001809a90085a7 */ /* 0x000ea400080010ff */
[----:B--2---:R-:W-:Y:S05]  /*6d40*/  @!P0 BRA `(.L_x_101) ;  /* 0xfffffffc00f08947 */ /* 0x004fea000383ffff */
[----:B------:R-:W-:Y:S05]  /*6d50*/  BRA `(.L_x_102) ;  /* 0xffffffc4000c7947 */ /* 0x000fea000383ffff */
.L_x_59:
[----:B------:R-:W-:-:S07]  /*6d60*/  IMAD.MOV.U32 R8, RZ, RZ, R9 ;  /* 0x000000ffff087224 */ /* 0x000fce00078e0009 */
.L_x_103:
[----:B-1----:R1:W2:Y:S02]  /*6d70*/  SYNCS.PHASECHK.TRANS64.TRYWAIT P0, [R2+URZ+0x8], R9 ;  /* 0x00000809020075a7 */ /* 0x0022a400080011ff */
[----:B--2---:R-:W-:Y:S05]  /*6d80*/  @!P0 NANOSLEEP.SYNCS 0x989680 ;  /* 0x009896800000895d */ /* 0x004fea0003900000 */
[----:B------:R-:W2:Y:S02]  /*6d90*/  @!P0 SYNCS.PHASECHK.TRANS64 P0, [R2+URZ+0x8], R9 ;  /* 0x00000809020085a7 */ /* 0x000ea400080010ff */
[----:B--2---:R-:W-:Y:S05]  /*6da0*/  @!P0 BRA `(.L_x_103) ;  /* 0xfffffffc00f08947 */ /* 0x004fea000383ffff */
[----:B------:R-:W-:Y:S05]  /*6db0*/  BRA `(.L_x_104) ;  /* 0xffffffcc00c47947 */ /* 0x000fea000383ffff */
.L_x_66:
[----:B------:R-:W-:Y:S01]  /*6dc0*/  BSSY B1, `(.L_x_105) ;  /* 0x0000007000017945 */ /* 0x000fe20003800000 */
[----:B------:R-:W-:Y:S02]  /*6dd0*/  IMAD.MOV.U32 R213, RZ, RZ, 0x2 ;  /* 0x00000002ffd57424 */ /* 0x000fe400078e00ff */
[----:B------:R-:W-:Y:S02]  /*6de0*/  IMAD.MOV.U32 R215, RZ, RZ, 0x1f ;  /* 0x0000001fffd77424 */ /* 0x000fe400078e00ff */
[----:B------:R-:W-:-:S07]  /*6df0*/  IMAD.MOV.U32 R170, RZ, RZ, 0xf ;  /* 0x0000000fffaa7424 */ /* 0x000fce00078e00ff */
[----:B---3--:R-:W-:Y:S05]  /*6e00*/  WARPSYNC.COLLECTIVE R170, `(.L_x_106) ;  /* 0x00000000aa087348 */ /* 0x008fea0003c00000 */
[----:B------:R1:W2:Y:S02]  /*6e10*/  SHFL.BFLY P3, R171, R10, R213, R215 ;  /* 0x0c0000d50aab7389 */ /* 0x0002a400000600d7 */
[----:B-12---:R-:W-:Y:S05]  /*6e20*/  ENDCOLLECTIVE ;  /* 0x000000000000791b */ /* 0x006fea0003800000 */
.L_x_106:
[----:B------:R-:W-:Y:S05]  /*6e30*/  BSYNC B1 ;  /* 0x0000000000017941 */ /* 0x000fea0003800000 */
.L_x_105:
[----:B------:R-:W-:Y:S02]  /*6e40*/  IMAD.MOV.U32 R9, RZ, RZ, R171 ;  /* 0x000000ffff097224 */ /* 0x000fe400078e00ab */
[----:B------:R-:W-:Y:S02]  /*6e50*/  IMAD.MOV.U32 R213, RZ, RZ, 0x1 ;  /* 0x00000001ffd57424 */ /* 0x000fe400078e00ff */
[----:B------:R-:W-:Y:S01]  /*6e60*/  IMAD.MOV.U32 R215, RZ, RZ, 0x1f ;  /* 0x0000001fffd77424 */ /* 0x000fe200078e00ff */
[----:B------:R-:W-:Y:S01]  /*6e70*/  FMNMX R168, R10, R9, !PT ;  /* 0x000000090aa87209 */ /* 0x000fe20007800000 */
[----:B------:R-:W-:-:S04]  /*6e80*/  IMAD.MOV.U32 R170, RZ, RZ, 0xf ;  /* 0x0000000fffaa7424 */ /* 0x000fc800078e00ff */
[----:B------:R-:W-:-:S07]  /*6e90*/  IMAD.MOV.U32 R10, RZ, RZ, R168 ;  /* 0x000000ffff0a7224 */ /* 0x000fce00078e00a8 */
[----:B------:R-:W-:Y:S05]  /*6ea0*/  WARPSYNC.COLLECTIVE R170, `(.L_x_107) ;  /* 0x00000000aa087348 */ /* 0x000fea0003c00000 */
[----:B------:R1:W2:Y:S02]  /*6eb0*/  SHFL.BFLY P3, R171, R10, R213, R215 ;  /* 0x0c0000d50aab7389 */ /* 0x0002a400000600d7 */
[----:B-12---:R-:W-:Y:S05]  /*6ec0*/  ENDCOLLECTIVE ;  /* 0x000000000000791b */ /* 0x006fea0003800000 */
.L_x_107:
[----:B------:R-:W-:Y:S02]  /*6ed0*/  IMAD.MOV.U32 R213, RZ, RZ, 0x2 ;  /* 0x00000002ffd57424 */ /* 0x000fe400078e00ff */
[----:B------:R-:W-:-:S05]  /*6ee0*/  IMAD.MOV.U32 R9, RZ, RZ, R171 ;  /* 0x000000ffff097224 */ /* 0x000fca00078e00ab */
[----:B------:R-:W-:-:S04]  /*6ef0*/  FMNMX R8, R168, R9, !PT ;  /* 0x00000009a8087209 */ /* 0x000fc80007800000 */
        /* <DEDUP_REMOVED lines=12> */
[----:B------:R-:W3:Y:S01]  /*6fc0*/  MUFU.EX2 R192, R11 ;  /* 0x0000000b00c07308 */ /* 0x000ee20000000800 */
[----:B-1----:R-:W-:-:S07]  /*6fd0*/  FADD R10, RZ, R216 ;  /* 0x000000d8ff0a7221 */ /* 0x002fce0000000000 */
[----:B------:R-:W1:Y:S01]  /*6fe0*/  MUFU.EX2 R193, R193 ;  /* 0x000000c100c17308 */ /* 0x000e620000000800 */
[----:B--2---:R-:W-:-:S04]  /*6ff0*/  FADD R171, R217, R10 ;  /* 0x0000000ad9ab7221 */ /* 0x004fc80000000000 */
[----:B---3--:R-:W-:-:S04]  /*7000*/  FADD R10, R192, R171 ;  /* 0x000000abc00a7221 */ /* 0x008fc80000000000 */
[----:B-1----:R-:W-:-:S07]  /*7010*/  FADD R10, R193, R10 ;  /* 0x0000000ac10a7221 */ /* 0x002fce0000000000 */
[----:B------:R-:W-:Y:S05]  /*7020*/  WARPSYNC.COLLECTIVE R170, `(.L_x_108) ;  /* 0x00000000aa087348 */ /* 0x000fea0003c00000 */
[----:B------:R1:W2:Y:S02]  /*7030*/  SHFL.BFLY P3, R171, R10, R213, R215 ;  /* 0x0c0000d50aab7389 */ /* 0x0002a400000600d7 */
[----:B-12---:R-:W-:Y:S05]  /*7040*/  ENDCOLLECTIVE ;  /* 0x000000000000791b */ /* 0x006fea0003800000 */
.L_x_108:
[----:B------:R-:W-:Y:S02]  /*7050*/  IMAD.MOV.U32 R213, RZ, RZ, 0x1 ;  /* 0x00000001ffd57424 */ /* 0x000fe400078e00ff */
[----:B------:R-:W-:-:S04]  /*7060*/  IMAD.MOV.U32 R169, RZ, RZ, R171 ;  /* 0x000000ffffa97224 */ /* 0x000fc800078e00ab */
[----:B------:R-:W-:-:S04]  /*7070*/  FADD R169, R10, R169 ;  /* 0x000000a90aa97221 */ /* 0x000fc80000000000 */
[----:B------:R-:W-:-:S07]  /*7080*/  IMAD.MOV.U32 R10, RZ, RZ, R169 ;  /* 0x000000ffff0a7224 */ /* 0x000fce00078e00a9 */
[----:B------:R-:W-:Y:S05]  /*7090*/  WARPSYNC.COLLECTIVE R170, `(.L_x_109) ;  /* 0x00000000aa087348 */ /* 0x000fea0003c00000 */
[----:B------:R1:W2:Y:S02]  /*70a0*/  SHFL.BFLY P3, R171, R10, R213, R215 ;  /* 0x0c0000d50aab7389 */ /* 0x0002a400000600d7 */
[----:B-12---:R-:W-:Y:S05]  /*70b0*/  ENDCOLLECTIVE ;  /* 0x000000000000791b */ /* 0x006fea0003800000 */
.L_x_109:
[----:B------:R-:W-:Y:S01]  /*70c0*/  IMAD.MOV.U32 R168, RZ, RZ, R171 ;  /* 0x000000ffffa87224 */ /* 0x000fe200078e00ab */
[----:B------:R-:W-:Y:S06]  /*70d0*/  BRA `(.L_x_110) ;  /* 0xffffffd400387947 */ /* 0x000fec000383ffff */
.L_x_70:
[----:B------:R-:W-:-:S07]  /*70e0*/  IMAD.MOV.U32 R8, RZ, RZ, R9 ;  /* 0x000000ffff087224 */ /* 0x000fce00078e0009 */
.L_x_111:
[----:B--2---:R2:W4:Y:S02]  /*70f0*/  SYNCS.PHASECHK.TRANS64.TRYWAIT P0, [R2+URZ+0x10], R9 ;  /* 0x00001009020075a7 */ /* 0x00452400080011ff */
[----:B----4-:R-:W-:Y:S05]  /*7100*/  @!P0 NANOSLEEP.SYNCS 0x989680 ;  /* 0x009896800000895d */ /* 0x010fea0003900000 */
[----:B------:R-:W4:Y:S02]  /*7110*/  @!P0 SYNCS.PHASECHK.TRANS64 P0, [R2+URZ+0x10], R9 ;  /* 0x00001009020085a7 */ /* 0x000f2400080010ff */
[----:B----4-:R-:W-:Y:S05]  /*7120*/  @!P0 BRA `(.L_x_111) ;  /* 0xfffffffc00f08947 */ /* 0x010fea000383ffff */
[----:B------:R-:W-:Y:S05]  /*7130*/  BRA `(.L_x_69) ;  /* 0xffffffd800607947 */ /* 0x000fea000383ffff */
.L_x_112:
[----:B------:R-:W-:-:S00]  /*7140*/  BRA `(.L_x_112) ;  /* 0xfffffffc00fc7947 */ /* 0x000fc0000383ffff */
[----:B------:R-:W-:-:S00]  /*7150*/  NOP ;  /* 0x0000000000007918 */ /* 0x000fc00000000000 */
        /* <DEDUP_REMOVED lines=10> */
.L_x_113:


//--------------------- .nv.shared.kernel_cutlass_kernel_cudnnnative_sparse_attentionselectionNSA_select_attn_fwd_hmmaHopperSelectAttentionFwd_object_at__CopyAtom_ThrID10_TVLayoutSrc112801_TVLayoutDst112801_Valuetypef16_te_0 --------------------------
	.section	.nv.shared.kernel_cutlass_kernel_cudnnnative_sparse_attentionselectionNSA_select_attn_fwd_hmmaHopperSelectAttentionFwd_object_at__CopyAtom_ThrID10_TVLayoutSrc112801_TVLayoutDst112801_Valuetypef16_te_0,"aw",@nobits
	.sectionflags	@""
	.align	1024
	.zero		1024


//--------------------- .nv.shared.reserved.0     --------------------------
	.section	.nv.shared.reserved.0,"aw",@nobits
	.weak		__nv_reservedSMEM_offset_0_alias
	.size		__nv_reservedSMEM_offset_0_alias, 0, 64
	.other		__nv_reservedSMEM_offset_0_alias,@"STO_CUDA_RESERVED_SHARED STV_DEFAULT"
__nv_reservedSMEM_offset_0_alias:
	.zero		0
	.zero		64


//--------------------- .nv.constant0.kernel_cutlass_kernel_cudnnnative_sparse_attentionselectionNSA_select_attn_fwd_hmmaHopperSelectAttentionFwd_object_at__CopyAtom_ThrID10_TVLayoutSrc112801_TVLayoutDst112801_Valuetypef16_te_0 --------------------------
	.section	.nv.constant0.kernel_cutlass_kernel_cudnnnative_sparse_attentionselectionNSA_select_attn_fwd_hmmaHopperSelectAttentionFwd_object_at__CopyAtom_ThrID10_TVLayoutSrc112801_TVLayoutDst112801_Valuetypef16_te_0,"a",@progbits
	.sectionflags	@""
	.align	4
.nv.constant0.kernel_cutlass_kernel_cudnnnative_sparse_attentionselectionNSA_select_attn_fwd_hmmaHopperSelectAttentionFwd_object_at__CopyAtom_ThrID10_TVLayoutSrc112801_TVLayoutDst112801_Valuetypef16_te_0:
	.zero		1452


//--------------------- SYMBOLS --------------------------

	.type		.nv.reservedSmem.offset0,@object
	.size		.nv.reservedSmem.offset0,0x4
	.type		.nv.reservedSmem.cap,@object
	.size		.nv.reservedSmem.cap,0x4
